// auto-generated by cutlass_sweep.gemm — config: {"arch": "sm_90", "cluster_m": 1, "cluster_n": 1, "dtype": "int8", "dtype_b": "int8", "layout": "nt", "stages": 5, "tile_k": 32, "tile_m": 128, "tile_n": 256}
#include "cutlass/cutlass.h"
#include "cutlass/gemm/collective/collective_builder.hpp"
#include "cutlass/gemm/device/gemm_universal_adapter.h"
#include "cutlass/gemm/kernel/gemm_universal.hpp"
#include "cutlass/epilogue/collective/collective_builder.hpp"

using ElemA = int8_t;
using ElemB = int8_t;
using ElemCD = int8_t;
using Acc  = int32_t;
using TileShape    = cute::Shape<cute::_128, cute::_256, cute::_32>;
using ClusterShape = cute::Shape<cute::_1, cute::_1, cute::_1>;

using CollectiveEpilogue = typename cutlass::epilogue::collective::CollectiveBuilder<
    cutlass::arch::Sm90, cutlass::arch::OpClassTensorOp,
    TileShape, ClusterShape,
    cutlass::epilogue::collective::EpilogueTileAuto,
    Acc, Acc,
    ElemCD, cutlass::layout::RowMajor, 128 / cutlass::sizeof_bits<ElemCD>::value,
    ElemCD, cutlass::layout::RowMajor, 128 / cutlass::sizeof_bits<ElemCD>::value,
    cutlass::epilogue::collective::EpilogueScheduleAuto
  >::CollectiveOp;

using CollectiveMainloop = typename cutlass::gemm::collective::CollectiveBuilder<
    cutlass::arch::Sm90, cutlass::arch::OpClassTensorOp,
    ElemA, cutlass::layout::RowMajor, 128 / cutlass::sizeof_bits<ElemA>::value,
    ElemB, cutlass::layout::ColumnMajor, 128 / cutlass::sizeof_bits<ElemB>::value,
    Acc,
    TileShape, ClusterShape,
    cutlass::gemm::collective::StageCount<5>,
    cutlass::gemm::collective::KernelScheduleAuto
  >::CollectiveOp;

using GemmKernel = cutlass::gemm::kernel::GemmUniversal<
    cute::Shape<int,int,int,int>,
    CollectiveMainloop,
    CollectiveEpilogue
>;
using Gemm = cutlass::gemm::device::GemmUniversalAdapter<GemmKernel>;

// Force the device kernel symbol into the cubin without needing a host main.
auto* _anchor = &cutlass::device_kernel<GemmKernel>;


// ===== COMPILED SASS (sm_90a) =====

	.target	sm_90a

	.elftype	@"ET_EXEC"


//--------------------- .note.nv.tkinfo           --------------------------
	.section	.note.nv.tkinfo,"",@"SHT_NOTE"
	.sectionflags	@"SHF_NOTE_NV_TKINFO"
	.tkinfo
        /*0018*/ 	.word	0x00000002
        /*0030*/ 	.string	""
        /*0030*/ 	.string	"ptxas"
        /*0030*/ 	.string	"Cuda compilation tools, release 13.0, V13.0.88"
        /*0030*/ 	.string	"Build cuda_13.0.r13.0/compiler.36424714_0"
        /*0030*/ 	.string	"-arch sm_90a -m 64 "



//--------------------- .note.nv.cuinfo           --------------------------
	.section	.note.nv.cuinfo,"",@"SHT_NOTE"
	.sectionflags	@"SHF_NOTE_NV_CUINFO"
        /*0018*/ 	.short	0x0002
        /*001a*/ 	.short	0x005a
        /*001c*/ 	.short	0x0082
	.zero		2


//--------------------- .nv.info                  --------------------------
	.section	.nv.info,"",@"SHT_CUDA_INFO"
	.align	4


	//----- nvinfo : EIATTR_REGCOUNT
	.align		4
        /*0000*/ 	.byte	0x04, 0x2f
        /*0002*/ 	.short	(.L_15 - .L_14)
	.align		4
.L_14:
        /*0004*/ 	.word	index@(_ZN7cutlass13device_kernelINS_4gemm6kernel13GemmUniversalIN4cute5tupleIJiiiiEEENS1_10collective13CollectiveMmaINS1_34MainloopSm90TmaGmmaWarpSpecializedILi5ENS5_IJNS4_1CILi1EEESB_SB_EEENS1_35KernelTmaWarpSpecializedCooperativeEEENS5_IJNSA_ILi128EEENSA_ILi256EEENSA_ILi32EEEEEEaNS5_IJlSB_lEEEaSJ_NS4_8TiledMMAINS4_8MMA_AtomIJNS4_4SM904GMMA27MMA_64x256x32_S32S8S8_SS_TNEEEENS4_6LayoutINS5_IJNSA_ILi2EEESB_SB_EEENS5_IJSB_NSA_ILi0EEEST_EEEEENS5_IJNS4_10UnderscoreESW_SW_EEEEENS4_13SM90_TMA_LOADENS4_14ComposedLayoutINS4_7SwizzleILi1ELi4ELi3EEENS4_18smem_ptr_flag_bitsILi8EEENSQ_INS5_IJNSA_ILi8EEESH_EEENS5_IJSH_SB_EEEEEEEvNS4_8identityESZ_S19_vS1A_EENS_8epilogue10collective6detail29Sm90TmaWarpSpecializedAdapterINS1D_15DefaultEpilogueIaSJ_SJ_NS1C_6thread17LinearCombinationIaLi1EiiLNS1H_9ScaleType4KindE0ELNS_15FloatRoundStyleE2EaEENS1_15EpilogueDefaultEEEEEvvEEEEvNT_6ParamsE)
        /*0008*/ 	.word	0x000000a8


	//----- nvinfo : EIATTR_FRAME_SIZE
	.align		4
.L_15:
        /*000c*/ 	.byte	0x04, 0x11
        /*000e*/ 	.short	(.L_17 - .L_16)
	.align		4
.L_16:
        /*0010*/ 	.word	index@(_ZN7cutlass13device_kernelINS_4gemm6kernel13GemmUniversalIN4cute5tupleIJiiiiEEENS1_10collective13CollectiveMmaINS1_34MainloopSm90TmaGmmaWarpSpecializedILi5ENS5_IJNS4_1CILi1EEESB_SB_EEENS1_35KernelTmaWarpSpecializedCooperativeEEENS5_IJNSA_ILi128EEENSA_ILi256EEENSA_ILi32EEEEEEaNS5_IJlSB_lEEEaSJ_NS4_8TiledMMAINS4_8MMA_AtomIJNS4_4SM904GMMA27MMA_64x256x32_S32S8S8_SS_TNEEEENS4_6LayoutINS5_IJNSA_ILi2EEESB_SB_EEENS5_IJSB_NSA_ILi0EEEST_EEEEENS5_IJNS4_10UnderscoreESW_SW_EEEEENS4_13SM90_TMA_LOADENS4_14ComposedLayoutINS4_7SwizzleILi1ELi4ELi3EEENS4_18smem_ptr_flag_bitsILi8EEENSQ_INS5_IJNSA_ILi8EEESH_EEENS5_IJSH_SB_EEEEEEEvNS4_8identityESZ_S19_vS1A_EENS_8epilogue10collective6detail29Sm90TmaWarpSpecializedAdapterINS1D_15DefaultEpilogueIaSJ_SJ_NS1C_6thread17LinearCombinationIaLi1EiiLNS1H_9ScaleType4KindE0ELNS_15FloatRoundStyleE2EaEENS1_15EpilogueDefaultEEEEEvvEEEEvNT_6ParamsE)
        /*0014*/ 	.word	0x00000000


	//----- nvinfo : EIATTR_MIN_STACK_SIZE
	.align		4
.L_17:
        /*0018*/ 	.byte	0x04, 0x12
        /*001a*/ 	.short	(.L_19 - .L_18)
	.align		4
.L_18:
        /*001c*/ 	.word	index@(_ZN7cutlass13device_kernelINS_4gemm6kernel13GemmUniversalIN4cute5tupleIJiiiiEEENS1_10collective13CollectiveMmaINS1_34MainloopSm90TmaGmmaWarpSpecializedILi5ENS5_IJNS4_1CILi1EEESB_SB_EEENS1_35KernelTmaWarpSpecializedCooperativeEEENS5_IJNSA_ILi128EEENSA_ILi256EEENSA_ILi32EEEEEEaNS5_IJlSB_lEEEaSJ_NS4_8TiledMMAINS4_8MMA_AtomIJNS4_4SM904GMMA27MMA_64x256x32_S32S8S8_SS_TNEEEENS4_6LayoutINS5_IJNSA_ILi2EEESB_SB_EEENS5_IJSB_NSA_ILi0EEEST_EEEEENS5_IJNS4_10UnderscoreESW_SW_EEEEENS4_13SM90_TMA_LOADENS4_14ComposedLayoutINS4_7SwizzleILi1ELi4ELi3EEENS4_18smem_ptr_flag_bitsILi8EEENSQ_INS5_IJNSA_ILi8EEESH_EEENS5_IJSH_SB_EEEEEEEvNS4_8identityESZ_S19_vS1A_EENS_8epilogue10collective6detail29Sm90TmaWarpSpecializedAdapterINS1D_15DefaultEpilogueIaSJ_SJ_NS1C_6thread17LinearCombinationIaLi1EiiLNS1H_9ScaleType4KindE0ELNS_15FloatRoundStyleE2EaEENS1_15EpilogueDefaultEEEEEvvEEEEvNT_6ParamsE)
        /*0020*/ 	.word	0x00000000
.L_19:


//--------------------- .nv.compat                --------------------------
	.section	.nv.compat,"",@"SHT_CUDA_COMPAT_INFO"
	.align	4
        /*0000*/ 	.byte	0x02, 0x09, 0x01, 0x00, 0x02, 0x02, 0x04, 0x00, 0x02, 0x05, 0x05, 0x00, 0x03, 0x07, 0x01, 0x01
        /*0010*/ 	.byte	0x02, 0x03, 0x01, 0x00, 0x02, 0x06, 0x01, 0x00, 0x04, 0x0b, 0x08, 0x00, 0x00, 0x00, 0x00, 0x00
        /*0020*/ 	.byte	0x00, 0x00, 0x00, 0x00


//--------------------- .nv.info._ZN7cutlass13device_kernelINS_4gemm6kernel13GemmUniversalIN4cute5tupleIJiiiiEEENS1_10collective13CollectiveMmaINS1_34MainloopSm90TmaGmmaWarpSpecializedILi5ENS5_IJNS4_1CILi1EEESB_SB_EEENS1_35KernelTmaWarpSpecializedCooperativeEEENS5_IJNSA_ILi128EEENSA_ILi256EEENSA_ILi32EEEEEEaNS5_IJlSB_lEEEaSJ_NS4_8TiledMMAINS4_8MMA_AtomIJNS4_4SM904GMMA27MMA_64x256x32_S32S8S8_SS_TNEEEENS4_6LayoutINS5_IJNSA_ILi2EEESB_SB_EEENS5_IJSB_NSA_ILi0EEEST_EEEEENS5_IJNS4_10UnderscoreESW_SW_EEEEENS4_13SM90_TMA_LOADENS4_14ComposedLayoutINS4_7SwizzleILi1ELi4ELi3EEENS4_18smem_ptr_flag_bitsILi8EEENSQ_INS5_IJNSA_ILi8EEESH_EEENS5_IJSH_SB_EEEEEEEvNS4_8identityESZ_S19_vS1A_EENS_8epilogue10collective6detail29Sm90TmaWarpSpecializedAdapterINS1D_15DefaultEpilogueIaSJ_SJ_NS1C_6thread17LinearCombinationIaLi1EiiLNS1H_9ScaleType4KindE0ELNS_15FloatRoundStyleE2EaEENS1_15EpilogueDefaultEEEEEvvEEEEvNT_6ParamsE --------------------------
	.section	.nv.info._ZN7cutlass13device_kernelINS_4gemm6kernel13GemmUniversalIN4cute5tupleIJiiiiEEENS1_10collective13CollectiveMmaINS1_34MainloopSm90TmaGmmaWarpSpecializedILi5ENS5_IJNS4_1CILi1EEESB_SB_EEENS1_35KernelTmaWarpSpecializedCooperativeEEENS5_IJNSA_ILi128EEENSA_ILi256EEENSA_ILi32EEEEEEaNS5_IJlSB_lEEEaSJ_NS4_8TiledMMAINS4_8MMA_AtomIJNS4_4SM904GMMA27MMA_64x256x32_S32S8S8_SS_TNEEEENS4_6LayoutINS5_IJNSA_ILi2EEESB_SB_EEENS5_IJSB_NSA_ILi0EEEST_EEEEENS5_IJNS4_10UnderscoreESW_SW_EEEEENS4_13SM90_TMA_LOADENS4_14ComposedLayoutINS4_7SwizzleILi1ELi4ELi3EEENS4_18smem_ptr_flag_bitsILi8EEENSQ_INS5_IJNSA_ILi8EEESH_EEENS5_IJSH_SB_EEEEEEEvNS4_8identityESZ_S19_vS1A_EENS_8epilogue10collective6detail29Sm90TmaWarpSpecializedAdapterINS1D_15DefaultEpilogueIaSJ_SJ_NS1C_6thread17LinearCombinationIaLi1EiiLNS1H_9ScaleType4KindE0ELNS_15FloatRoundStyleE2EaEENS1_15EpilogueDefaultEEEEEvvEEEEvNT_6ParamsE,"",@"SHT_CUDA_INFO"
	.sectionflags	@""
	.align	4


	//----- nvinfo : EIATTR_CUDA_API_VERSION
	.align		4
        /*0000*/ 	.byte	0x04, 0x37
        /*0002*/ 	.short	(.L_21 - .L_20)
.L_20:
        /*0004*/ 	.word	0x00000082


	//----- nvinfo : EIATTR_KPARAM_INFO
	.align		4
.L_21:
        /*0008*/ 	.byte	0x04, 0x17
        /*000a*/ 	.short	(.L_23 - .L_22)
.L_22:
        /*000c*/ 	.word	0x00000000
        /*0010*/ 	.short	0x0000
        /*0012*/ 	.short	0x0070
        /*0014*/ 	.byte	0x00, 0xf0, 0x01, 0x10


	//----- nvinfo : EIATTR_SPARSE_MMA_MASK
	.align		4
.L_23:
        /*0018*/ 	.byte	0x03, 0x50
        /*001a*/ 	.short	0x0000


	//----- nvinfo : EIATTR_MAXREG_COUNT
	.align		4
        /*001c*/ 	.byte	0x03, 0x1b
        /*001e*/ 	.short	0x00a8


	//----- nvinfo : EIATTR_NUM_BARRIERS
	.align		4
        /*0020*/ 	.byte	0x02, 0x4c
        /*0022*/ 	.byte	0x01
	.zero		1


	//----- nvinfo : EIATTR_EXTERNS
	.align		4
        /*0024*/ 	.byte	0x04, 0x0f
        /*0026*/ 	.short	(.L_25 - .L_24)


	//   ....[0]....
	.align		4
.L_24:
        /*0028*/ 	.word	index@(__assertfail)


	//----- nvinfo : EIATTR_MERCURY_ISA_VERSION
	.align		4
.L_25:
        /*002c*/ 	.byte	0x03, 0x5f
        /*002e*/ 	.short	0x0101


	//----- nvinfo : EIATTR_INT_WARP_WIDE_INSTR_OFFSETS
	.align		4
        /*0030*/ 	.byte	0x04, 0x31
        /*0032*/ 	.short	(.L_27 - .L_26)


	//   ....[0]....
.L_26:
        /*0034*/ 	.word	0x000003d0


	//   ....[1]....
        /*0038*/ 	.word	0x00000400


	//   ....[2]....
        /*003c*/ 	.word	0x000004e0


	//----- nvinfo : EIATTR_COOP_GROUP_MASK_REGIDS
	.align		4
.L_27:
        /*0040*/ 	.byte	0x04, 0x29
        /*0042*/ 	.short	(.L_29 - .L_28)


	//   ....[0]....
.L_28:
        /*0044*/ 	.word	0xffffffff


	//   ....[1]....
        /*0048*/ 	.word	0xffffffff


	//   ....[2]....
        /*004c*/ 	.word	0xffffffff


	//   ....[3]....
        /*0050*/ 	.word	0xffffffff


	//   ....[4]....
        /*0054*/ 	.word	0xffffffff


	//----- nvinfo : EIATTR_COOP_GROUP_INSTR_OFFSETS
	.align		4
.L_29:
        /*0058*/ 	.byte	0x04, 0x28
        /*005a*/ 	.short	(.L_31 - .L_30)


	//   ....[0]....
.L_30:
        /*005c*/ 	.word	0x00000060


	//   ....[1]....
        /*0060*/ 	.word	0x00000070


	//   ....[2]....
        /*0064*/ 	.word	0x00000130


	//   ....[3]....
        /*0068*/ 	.word	0x000002e0


	//   ....[4]....
        /*006c*/ 	.word	0x00000f90


	//----- nvinfo : EIATTR_REG_RECONFIG
	.align		4
.L_31:
        /*0070*/ 	.byte	0x01, 0x54
	.zero		2


	//----- nvinfo : EIATTR_SYSCALL_OFFSETS
	.align		4
        /*0074*/ 	.byte	0x04, 0x46
        /*0076*/ 	.short	(.L_33 - .L_32)


	//   ....[0]....
.L_32:
        /*0078*/ 	.word	0x00001150


	//----- nvinfo : EIATTR_MBARRIER_INSTR_OFFSETS
	.align		4
.L_33:
        /*007c*/ 	.byte	0x04, 0x39
        /*007e*/ 	.short	(.L_35 - .L_34)


	//   ....[0]....
.L_34:
        /*0080*/ 	.word	0x00000230
        /*0084*/ 	.word	0x000000ff
        /*0088*/ 	.word	0x00000000
        /*008c*/ 	.short	0x0100
        /*008e*/ 	.byte	0x08
	.zero		1


	//   ....[1]....
        /*0090*/ 	.word	0x00000240
        /*0094*/ 	.word	0x000000ff
        /*0098*/ 	.word	0x00000028
        /*009c*/ 	.short	0x0100
        /*009e*/ 	.byte	0x08
	.zero		1


	//   ....[2]....
        /*00a0*/ 	.word	0x00000250
        /*00a4*/ 	.word	0x000000ff
        /*00a8*/ 	.word	0x00000008
        /*00ac*/ 	.short	0x0100
        /*00ae*/ 	.byte	0x08
	.zero		1


	//   ....[3]....
        /*00b0*/ 	.word	0x00000260
        /*00b4*/ 	.word	0x000000ff
        /*00b8*/ 	.word	0x00000030
        /*00bc*/ 	.short	0x0100
        /*00be*/ 	.byte	0x08
	.zero		1


	//   ....[4]....
        /*00c0*/ 	.word	0x00000270
        /*00c4*/ 	.word	0x000000ff
        /*00c8*/ 	.word	0x00000010
        /*00cc*/ 	.short	0x0100
        /*00ce*/ 	.byte	0x08
	.zero		1


	//   ....[5]....
        /*00d0*/ 	.word	0x00000280
        /*00d4*/ 	.word	0x000000ff
        /*00d8*/ 	.word	0x00000038
        /*00dc*/ 	.short	0x0100
        /*00de*/ 	.byte	0x08
	.zero		1


	//   ....[6]....
        /*00e0*/ 	.word	0x00000290
        /*00e4*/ 	.word	0x000000ff
        /*00e8*/ 	.word	0x00000018
        /*00ec*/ 	.short	0x0100
        /*00ee*/ 	.byte	0x08
	.zero		1


	//   ....[7]....
        /*00f0*/ 	.word	0x000002a0
        /*00f4*/ 	.word	0x000000ff
        /*00f8*/ 	.word	0x00000040
        /*00fc*/ 	.short	0x0100
        /*00fe*/ 	.byte	0x08
	.zero		1


	//   ....[8]....
        /*0100*/ 	.word	0x000002b0
        /*0104*/ 	.word	0x000000ff
        /*0108*/ 	.word	0x00000020
        /*010c*/ 	.short	0x0100
        /*010e*/ 	.byte	0x08
	.zero		1


	//   ....[9]....
        /*0110*/ 	.word	0x000002c0
        /*0114*/ 	.word	0x000000ff
        /*0118*/ 	.word	0x00000048
        /*011c*/ 	.short	0x0100
        /*011e*/ 	.byte	0x08
	.zero		1


	//   ....[10]....
        /*0120*/ 	.word	0x00000550
        /*0124*/ 	.word	0x000000ff
        /*0128*/ 	.word	0x00000060
        /*012c*/ 	.short	0x0100
        /*012e*/ 	.byte	0x06
	.zero		1


	//   ....[11]....
        /*0130*/ 	.word	0x000005b0
        /*0134*/ 	.word	0x000000ff
        /*0138*/ 	.word	0x00000068
        /*013c*/ 	.short	0x0100
        /*013e*/ 	.byte	0x06
	.zero		1


	//   ....[12]....
        /*0140*/ 	.word	0x00001220
        /*0144*/ 	.word	0x00000003
        /*0148*/ 	.word	0x00000000
        /*014c*/ 	.short	0x010a
        /*014e*/ 	.byte	0x3f
	.zero		1


	//   ....[13]....
        /*0150*/ 	.word	0x00001260
        /*0154*/ 	.word	0x00000003
        /*0158*/ 	.word	0x00000000
        /*015c*/ 	.short	0x010a
        /*015e*/ 	.byte	0x3f
	.zero		1


	//   ....[14]....
        /*0160*/ 	.word	0x000014c0
        /*0164*/ 	.word	0x00000005
        /*0168*/ 	.word	0x00000000
        /*016c*/ 	.short	0x010a
        /*016e*/ 	.byte	0x3f
	.zero		1


	//   ....[15]....
        /*0170*/ 	.word	0x00001500
        /*0174*/ 	.word	0x00000005
        /*0178*/ 	.word	0x00000000
        /*017c*/ 	.short	0x010a
        /*017e*/ 	.byte	0x3f
	.zero		1


	//   ....[16]....
        /*0180*/ 	.word	0x000015f0
        /*0184*/ 	.word	0x00000004
        /*0188*/ 	.word	0x00000000
        /*018c*/ 	.short	0x0101
        /*018e*/ 	.byte	0x3f
	.zero		1


	//   ....[17]....
        /*0190*/ 	.word	0x000017d0
        /*0194*/ 	.word	0x00000000
        /*0198*/ 	.word	0x00000000
        /*019c*/ 	.short	0x0101
        /*019e*/ 	.byte	0x3f
	.zero		1


	//   ....[18]....
        /*01a0*/ 	.word	0x00008d60
        /*01a4*/ 	.word	0x0000000e
        /*01a8*/ 	.word	0x00000028
        /*01ac*/ 	.short	0x010a
        /*01ae*/ 	.byte	0x3f
	.zero		1


	//   ....[19]....
        /*01b0*/ 	.word	0x000090e0
        /*01b4*/ 	.word	0x00000006
        /*01b8*/ 	.word	0x00000068
        /*01bc*/ 	.short	0x0101
        /*01be*/ 	.byte	0x3f
	.zero		1


	//   ....[20]....
        /*01c0*/ 	.word	0x00009810
        /*01c4*/ 	.word	0x00000007
        /*01c8*/ 	.word	0x00000000
        /*01cc*/ 	.short	0x010a
        /*01ce*/ 	.byte	0x3f
	.zero		1


	//   ....[21]....
        /*01d0*/ 	.word	0x00009890
        /*01d4*/ 	.word	0x00000009
        /*01d8*/ 	.word	0x00000000
        /*01dc*/ 	.short	0x010a
        /*01de*/ 	.byte	0x3f
	.zero		1


	//   ....[22]....
        /*01e0*/ 	.word	0x00009920
        /*01e4*/ 	.word	0x00000006
        /*01e8*/ 	.word	0x00000000
        /*01ec*/ 	.short	0x010a
        /*01ee*/ 	.byte	0x3f
	.zero		1


	//   ....[23]....
        /*01f0*/ 	.word	0x000099b0
        /*01f4*/ 	.word	0x00000009
        /*01f8*/ 	.word	0x00000000
        /*01fc*/ 	.short	0x010a
        /*01fe*/ 	.byte	0x3f
	.zero		1


	//   ....[24]....
        /*0200*/ 	.word	0x00009a40
        /*0204*/ 	.word	0x00000003
        /*0208*/ 	.word	0x00000000
        /*020c*/ 	.short	0x010a
        /*020e*/ 	.byte	0x3f
	.zero		1


	//   ....[25]....
        /*0210*/ 	.word	0x00009aa0
        /*0214*/ 	.word	0x00000003
        /*0218*/ 	.word	0x00000000
        /*021c*/ 	.short	0x010a
        /*021e*/ 	.byte	0x3f
	.zero		1


	//   ....[26]....
        /*0220*/ 	.word	0x00009af0
        /*0224*/ 	.word	0x00000005
        /*0228*/ 	.word	0x00000000
        /*022c*/ 	.short	0x010a
        /*022e*/ 	.byte	0x3f
	.zero		1


	//   ....[27]....
        /*0230*/ 	.word	0x00009bc0
        /*0234*/ 	.word	0x0000000e
        /*0238*/ 	.word	0x00000028
        /*023c*/ 	.short	0x010a
        /*023e*/ 	.byte	0x3f
	.zero		1


	//   ....[28]....
        /*0240*/ 	.word	0x00009c90
        /*0244*/ 	.word	0x00000007
        /*0248*/ 	.word	0x00000000
        /*024c*/ 	.short	0x010a
        /*024e*/ 	.byte	0x3f
	.zero		1


	//   ....[29]....
        /*0250*/ 	.word	0x00009ce0
        /*0254*/ 	.word	0x00000009
        /*0258*/ 	.word	0x00000000
        /*025c*/ 	.short	0x010a
        /*025e*/ 	.byte	0x3f
	.zero		1


	//   ....[30]....
        /*0260*/ 	.word	0x00009d30
        /*0264*/ 	.word	0x00000006
        /*0268*/ 	.word	0x00000000
        /*026c*/ 	.short	0x010a
        /*026e*/ 	.byte	0x3f
	.zero		1


	//   ....[31]....
        /*0270*/ 	.word	0x00009d80
        /*0274*/ 	.word	0x00000009
        /*0278*/ 	.word	0x00000000
        /*027c*/ 	.short	0x010a
        /*027e*/ 	.byte	0x3f
	.zero		1


	//----- nvinfo : EIATTR_NUM_MBARRIERS
	.align		4
.L_35:
        /*0280*/ 	.byte	0x03, 0x38
        /*0282*/ 	.short	0x000c


	//----- nvinfo : EIATTR_EXIT_INSTR_OFFSETS
	.align		4
        /*0284*/ 	.byte	0x04, 0x1c
        /*0286*/ 	.short	(.L_37 - .L_36)


	//   ....[0]....
.L_36:
        /*0288*/ 	.word	0x00000600


	//   ....[1]....
        /*028c*/ 	.word	0x00000ed0


	//   ....[2]....
        /*0290*/ 	.word	0x000083d0


	//   ....[3]....
        /*0294*/ 	.word	0x00008a00


	//   ....[4]....
        /*0298*/ 	.word	0x00009a90


	//----- nvinfo : EIATTR_MAX_THREADS
	.align		4
.L_37:
        /*029c*/ 	.byte	0x04, 0x05
        /*029e*/ 	.short	(.L_39 - .L_38)
.L_38:
        /*02a0*/ 	.word	0x00000180
        /*02a4*/ 	.word	0x00000001
        /*02a8*/ 	.word	0x00000001


	//----- nvinfo : EIATTR_CRS_STACK_SIZE
	.align		4
.L_39:
        /*02ac*/ 	.byte	0x04, 0x1e
        /*02ae*/ 	.short	(.L_41 - .L_40)
.L_40:
        /*02b0*/ 	.word	0x00000000


	//----- nvinfo : EIATTR_CBANK_PARAM_SIZE
	.align		4
.L_41:
        /*02b4*/ 	.byte	0x03, 0x19
        /*02b6*/ 	.short	0x0470


	//----- nvinfo : EIATTR_PARAM_CBANK
	.align		4
        /*02b8*/ 	.byte	0x04, 0x0a
        /*02ba*/ 	.short	(.L_43 - .L_42)
	.align		4
.L_42:
        /*02bc*/ 	.word	index@(.nv.constant0._ZN7cutlass13device_kernelINS_4gemm6kernel13GemmUniversalIN4cute5tupleIJiiiiEEENS1_10collective13CollectiveMmaINS1_34MainloopSm90TmaGmmaWarpSpecializedILi5ENS5_IJNS4_1CILi1EEESB_SB_EEENS1_35KernelTmaWarpSpecializedCooperativeEEENS5_IJNSA_ILi128EEENSA_ILi256EEENSA_ILi32EEEEEEaNS5_IJlSB_lEEEaSJ_NS4_8TiledMMAINS4_8MMA_AtomIJNS4_4SM904GMMA27MMA_64x256x32_S32S8S8_SS_TNEEEENS4_6LayoutINS5_IJNSA_ILi2EEESB_SB_EEENS5_IJSB_NSA_ILi0EEEST_EEEEENS5_IJNS4_10UnderscoreESW_SW_EEEEENS4_13SM90_TMA_LOADENS4_14ComposedLayoutINS4_7SwizzleILi1ELi4ELi3EEENS4_18smem_ptr_flag_bitsILi8EEENSQ_INS5_IJNSA_ILi8EEESH_EEENS5_IJSH_SB_EEEEEEEvNS4_8identityESZ_S19_vS1A_EENS_8epilogue10collective6detail29Sm90TmaWarpSpecializedAdapterINS1D_15DefaultEpilogueIaSJ_SJ_NS1C_6thread17LinearCombinationIaLi1EiiLNS1H_9ScaleType4KindE0ELNS_15FloatRoundStyleE2EaEENS1_15EpilogueDefaultEEEEEvvEEEEvNT_6ParamsE)
        /*02c0*/ 	.short	0x0210
        /*02c2*/ 	.short	0x0470


	//----- nvinfo : EIATTR_SW_WAR
	.align		4
.L_43:
        /*02c4*/ 	.byte	0x04, 0x36
        /*02c6*/ 	.short	(.L_45 - .L_44)
.L_44:
        /*02c8*/ 	.word	0x00000008
.L_45:


//--------------------- .nv.callgraph             --------------------------
	.section	.nv.callgraph,"",@"SHT_CUDA_CALLGRAPH"
	.align	4
	.sectionentsize	8
	.align		4
        /*0000*/ 	.word	0x00000000
	.align		4
        /*0004*/ 	.word	0xffffffff
	.align		4
        /*0008*/ 	.word	index@(_ZN7cutlass13device_kernelINS_4gemm6kernel13GemmUniversalIN4cute5tupleIJiiiiEEENS1_10collective13CollectiveMmaINS1_34MainloopSm90TmaGmmaWarpSpecializedILi5ENS5_IJNS4_1CILi1EEESB_SB_EEENS1_35KernelTmaWarpSpecializedCooperativeEEENS5_IJNSA_ILi128EEENSA_ILi256EEENSA_ILi32EEEEEEaNS5_IJlSB_lEEEaSJ_NS4_8TiledMMAINS4_8MMA_AtomIJNS4_4SM904GMMA27MMA_64x256x32_S32S8S8_SS_TNEEEENS4_6LayoutINS5_IJNSA_ILi2EEESB_SB_EEENS5_IJSB_NSA_ILi0EEEST_EEEEENS5_IJNS4_10UnderscoreESW_SW_EEEEENS4_13SM90_TMA_LOADENS4_14ComposedLayoutINS4_7SwizzleILi1ELi4ELi3EEENS4_18smem_ptr_flag_bitsILi8EEENSQ_INS5_IJNSA_ILi8EEESH_EEENS5_IJSH_SB_EEEEEEEvNS4_8identityESZ_S19_vS1A_EENS_8epilogue10collective6detail29Sm90TmaWarpSpecializedAdapterINS1D_15DefaultEpilogueIaSJ_SJ_NS1C_6thread17LinearCombinationIaLi1EiiLNS1H_9ScaleType4KindE0ELNS_15FloatRoundStyleE2EaEENS1_15EpilogueDefaultEEEEEvvEEEEvNT_6ParamsE)
	.align		4
        /*000c*/ 	.word	index@(__assertfail)
	.align		4
        /*0010*/ 	.word	0x00000000
	.align		4
        /*0014*/ 	.word	0xfffffffe
	.align		4
        /*0018*/ 	.word	0x00000000
	.align		4
        /*001c*/ 	.word	0xfffffffd
	.align		4
        /*0020*/ 	.word	0x00000000
	.align		4
        /*0024*/ 	.word	0xfffffffc


//--------------------- .nv.constant4             --------------------------
	.section	.nv.constant4,"a",@progbits
	.align	8
	.align		8
.nv.constant4:
        /*0000*/ 	.dword	__assertfail
	.align		8
        /*0008*/ 	.dword	__unnamed_1
	.align		8
        /*0010*/ 	.dword	_ZN40_INTERNAL_49f059e3_4_k_cu_477f6ce1_206584cuda3std3__45__cpo5beginE
	.align		8
        /*0018*/ 	.dword	_ZN40_INTERNAL_49f059e3_4_k_cu_477f6ce1_206584cuda3std3__45__cpo3endE
	.align		8
        /*0020*/ 	.dword	_ZN40_INTERNAL_49f059e3_4_k_cu_477f6ce1_206584cuda3std3__45__cpo6cbeginE
	.align		8
        /*0028*/ 	.dword	_ZN40_INTERNAL_49f059e3_4_k_cu_477f6ce1_206584cuda3std3__45__cpo4cendE
	.align		8
        /*0030*/ 	.dword	_ZN40_INTERNAL_49f059e3_4_k_cu_477f6ce1_206584cuda3std3__442_GLOBAL__N__49f059e3_4_k_cu_477f6ce1_206586ignoreE
	.align		8
        /*0038*/ 	.dword	_ZN40_INTERNAL_49f059e3_4_k_cu_477f6ce1_206584cuda3std3__419piecewise_constructE
	.align		8
        /*0040*/ 	.dword	_ZN40_INTERNAL_49f059e3_4_k_cu_477f6ce1_206584cuda3std3__48in_placeE
	.align		8
        /*0048*/ 	.dword	_ZN40_INTERNAL_49f059e3_4_k_cu_477f6ce1_206584cuda3std6ranges3__45__cpo4swapE
	.align		8
        /*0050*/ 	.dword	_ZN40_INTERNAL_49f059e3_4_k_cu_477f6ce1_206584cuda3std6ranges3__45__cpo9iter_moveE
	.align		8
        /*0058*/ 	.dword	_ZN40_INTERNAL_49f059e3_4_k_cu_477f6ce1_206584cute7productE
	.align		8
        /*0060*/ 	.dword	_ZN40_INTERNAL_49f059e3_4_k_cu_477f6ce1_206584cute1_E
	.align		8
        /*0068*/ 	.dword	$str$22
	.align		8
        /*0070*/ 	.dword	$str$23


//--------------------- .text._ZN7cutlass13device_kernelINS_4gemm6kernel13GemmUniversalIN4cute5tupleIJiiiiEEENS1_10collective13CollectiveMmaINS1_34MainloopSm90TmaGmmaWarpSpecializedILi5ENS5_IJNS4_1CILi1EEESB_SB_EEENS1_35KernelTmaWarpSpecializedCooperativeEEENS5_IJNSA_ILi128EEENSA_ILi256EEENSA_ILi32EEEEEEaNS5_IJlSB_lEEEaSJ_NS4_8TiledMMAINS4_8MMA_AtomIJNS4_4SM904GMMA27MMA_64x256x32_S32S8S8_SS_TNEEEENS4_6LayoutINS5_IJNSA_ILi2EEESB_SB_EEENS5_IJSB_NSA_ILi0EEEST_EEEEENS5_IJNS4_10UnderscoreESW_SW_EEEEENS4_13SM90_TMA_LOADENS4_14ComposedLayoutINS4_7SwizzleILi1ELi4ELi3EEENS4_18smem_ptr_flag_bitsILi8EEENSQ_INS5_IJNSA_ILi8EEESH_EEENS5_IJSH_SB_EEEEEEEvNS4_8identityESZ_S19_vS1A_EENS_8epilogue10collective6detail29Sm90TmaWarpSpecializedAdapterINS1D_15DefaultEpilogueIaSJ_SJ_NS1C_6thread17LinearCombinationIaLi1EiiLNS1H_9ScaleType4KindE0ELNS_15FloatRoundStyleE2EaEENS1_15EpilogueDefaultEEEEEvvEEEEvNT_6ParamsE --------------------------
	.section	.text._ZN7cutlass13device_kernelINS_4gemm6kernel13GemmUniversalIN4cute5tupleIJiiiiEEENS1_10collective13CollectiveMmaINS1_34MainloopSm90TmaGmmaWarpSpecializedILi5ENS5_IJNS4_1CILi1EEESB_SB_EEENS1_35KernelTmaWarpSpecializedCooperativeEEENS5_IJNSA_ILi128EEENSA_ILi256EEENSA_ILi32EEEEEEaNS5_IJlSB_lEEEaSJ_NS4_8TiledMMAINS4_8MMA_AtomIJNS4_4SM904GMMA27MMA_64x256x32_S32S8S8_SS_TNEEEENS4_6LayoutINS5_IJNSA_ILi2EEESB_SB_EEENS5_IJSB_NSA_ILi0EEEST_EEEEENS5_IJNS4_10UnderscoreESW_SW_EEEEENS4_13SM90_TMA_LOADENS4_14ComposedLayoutINS4_7SwizzleILi1ELi4ELi3EEENS4_18smem_ptr_flag_bitsILi8EEENSQ_INS5_IJNSA_ILi8EEESH_EEENS5_IJSH_SB_EEEEEEEvNS4_8identityESZ_S19_vS1A_EENS_8epilogue10collective6detail29Sm90TmaWarpSpecializedAdapterINS1D_15DefaultEpilogueIaSJ_SJ_NS1C_6thread17LinearCombinationIaLi1EiiLNS1H_9ScaleType4KindE0ELNS_15FloatRoundStyleE2EaEENS1_15EpilogueDefaultEEEEEvvEEEEvNT_6ParamsE,"ax",@progbits
	.align	128
.text._ZN7cutlass13device_kernelINS_4gemm6kernel13GemmUniversalIN4cute5tupleIJiiiiEEENS1_10collective13CollectiveMmaINS1_34MainloopSm90TmaGmmaWarpSpecializedILi5ENS5_IJNS4_1CILi1EEESB_SB_EEENS1_35KernelTmaWarpSpecializedCooperativeEEENS5_IJNSA_ILi128EEENSA_ILi256EEENSA_ILi32EEEEEEaNS5_IJlSB_lEEEaSJ_NS4_8TiledMMAINS4_8MMA_AtomIJNS4_4SM904GMMA27MMA_64x256x32_S32S8S8_SS_TNEEEENS4_6LayoutINS5_IJNSA_ILi2EEESB_SB_EEENS5_IJSB_NSA_ILi0EEEST_EEEEENS5_IJNS4_10UnderscoreESW_SW_EEEEENS4_13SM90_TMA_LOADENS4_14ComposedLayoutINS4_7SwizzleILi1ELi4ELi3EEENS4_18smem_ptr_flag_bitsILi8EEENSQ_INS5_IJNSA_ILi8EEESH_EEENS5_IJSH_SB_EEEEEEEvNS4_8identityESZ_S19_vS1A_EENS_8epilogue10collective6detail29Sm90TmaWarpSpecializedAdapterINS1D_15DefaultEpilogueIaSJ_SJ_NS1C_6thread17LinearCombinationIaLi1EiiLNS1H_9ScaleType4KindE0ELNS_15FloatRoundStyleE2EaEENS1_15EpilogueDefaultEEEEEvvEEEEvNT_6ParamsE:
        .type           _ZN7cutlass13device_kernelINS_4gemm6kernel13GemmUniversalIN4cute5tupleIJiiiiEEENS1_10collective13CollectiveMmaINS1_34MainloopSm90TmaGmmaWarpSpecializedILi5ENS5_IJNS4_1CILi1EEESB_SB_EEENS1_35KernelTmaWarpSpecializedCooperativeEEENS5_IJNSA_ILi128EEENSA_ILi256EEENSA_ILi32EEEEEEaNS5_IJlSB_lEEEaSJ_NS4_8TiledMMAINS4_8MMA_AtomIJNS4_4SM904GMMA27MMA_64x256x32_S32S8S8_SS_TNEEEENS4_6LayoutINS5_IJNSA_ILi2EEESB_SB_EEENS5_IJSB_NSA_ILi0EEEST_EEEEENS5_IJNS4_10UnderscoreESW_SW_EEEEENS4_13SM90_TMA_LOADENS4_14ComposedLayoutINS4_7SwizzleILi1ELi4ELi3EEENS4_18smem_ptr_flag_bitsILi8EEENSQ_INS5_IJNSA_ILi8EEESH_EEENS5_IJSH_SB_EEEEEEEvNS4_8identityESZ_S19_vS1A_EENS_8epilogue10collective6detail29Sm90TmaWarpSpecializedAdapterINS1D_15DefaultEpilogueIaSJ_SJ_NS1C_6thread17LinearCombinationIaLi1EiiLNS1H_9ScaleType4KindE0ELNS_15FloatRoundStyleE2EaEENS1_15EpilogueDefaultEEEEEvvEEEEvNT_6ParamsE,@function
        .size           _ZN7cutlass13device_kernelINS_4gemm6kernel13GemmUniversalIN4cute5tupleIJiiiiEEENS1_10collective13CollectiveMmaINS1_34MainloopSm90TmaGmmaWarpSpecializedILi5ENS5_IJNS4_1CILi1EEESB_SB_EEENS1_35KernelTmaWarpSpecializedCooperativeEEENS5_IJNSA_ILi128EEENSA_ILi256EEENSA_ILi32EEEEEEaNS5_IJlSB_lEEEaSJ_NS4_8TiledMMAINS4_8MMA_AtomIJNS4_4SM904GMMA27MMA_64x256x32_S32S8S8_SS_TNEEEENS4_6LayoutINS5_IJNSA_ILi2EEESB_SB_EEENS5_IJSB_NSA_ILi0EEEST_EEEEENS5_IJNS4_10UnderscoreESW_SW_EEEEENS4_13SM90_TMA_LOADENS4_14ComposedLayoutINS4_7SwizzleILi1ELi4ELi3EEENS4_18smem_ptr_flag_bitsILi8EEENSQ_INS5_IJNSA_ILi8EEESH_EEENS5_IJSH_SB_EEEEEEEvNS4_8identityESZ_S19_vS1A_EENS_8epilogue10collective6detail29Sm90TmaWarpSpecializedAdapterINS1D_15DefaultEpilogueIaSJ_SJ_NS1C_6thread17LinearCombinationIaLi1EiiLNS1H_9ScaleType4KindE0ELNS_15FloatRoundStyleE2EaEENS1_15EpilogueDefaultEEEEEvvEEEEvNT_6ParamsE,(.L_x_328 - _ZN7cutlass13device_kernelINS_4gemm6kernel13GemmUniversalIN4cute5tupleIJiiiiEEENS1_10collective13CollectiveMmaINS1_34MainloopSm90TmaGmmaWarpSpecializedILi5ENS5_IJNS4_1CILi1EEESB_SB_EEENS1_35KernelTmaWarpSpecializedCooperativeEEENS5_IJNSA_ILi128EEENSA_ILi256EEENSA_ILi32EEEEEEaNS5_IJlSB_lEEEaSJ_NS4_8TiledMMAINS4_8MMA_AtomIJNS4_4SM904GMMA27MMA_64x256x32_S32S8S8_SS_TNEEEENS4_6LayoutINS5_IJNSA_ILi2EEESB_SB_EEENS5_IJSB_NSA_ILi0EEEST_EEEEENS5_IJNS4_10UnderscoreESW_SW_EEEEENS4_13SM90_TMA_LOADENS4_14ComposedLayoutINS4_7SwizzleILi1ELi4ELi3EEENS4_18smem_ptr_flag_bitsILi8EEENSQ_INS5_IJNSA_ILi8EEESH_EEENS5_IJSH_SB_EEEEEEEvNS4_8identityESZ_S19_vS1A_EENS_8epilogue10collective6detail29Sm90TmaWarpSpecializedAdapterINS1D_15DefaultEpilogueIaSJ_SJ_NS1C_6thread17LinearCombinationIaLi1EiiLNS1H_9ScaleType4KindE0ELNS_15FloatRoundStyleE2EaEENS1_15EpilogueDefaultEEEEEvvEEEEvNT_6ParamsE)
        .other          _ZN7cutlass13device_kernelINS_4gemm6kernel13GemmUniversalIN4cute5tupleIJiiiiEEENS1_10collective13CollectiveMmaINS1_34MainloopSm90TmaGmmaWarpSpecializedILi5ENS5_IJNS4_1CILi1EEESB_SB_EEENS1_35KernelTmaWarpSpecializedCooperativeEEENS5_IJNSA_ILi128EEENSA_ILi256EEENSA_ILi32EEEEEEaNS5_IJlSB_lEEEaSJ_NS4_8TiledMMAINS4_8MMA_AtomIJNS4_4SM904GMMA27MMA_64x256x32_S32S8S8_SS_TNEEEENS4_6LayoutINS5_IJNSA_ILi2EEESB_SB_EEENS5_IJSB_NSA_ILi0EEEST_EEEEENS5_IJNS4_10UnderscoreESW_SW_EEEEENS4_13SM90_TMA_LOADENS4_14ComposedLayoutINS4_7SwizzleILi1ELi4ELi3EEENS4_18smem_ptr_flag_bitsILi8EEENSQ_INS5_IJNSA_ILi8EEESH_EEENS5_IJSH_SB_EEEEEEEvNS4_8identityESZ_S19_vS1A_EENS_8epilogue10collective6detail29Sm90TmaWarpSpecializedAdapterINS1D_15DefaultEpilogueIaSJ_SJ_NS1C_6thread17LinearCombinationIaLi1EiiLNS1H_9ScaleType4KindE0ELNS_15FloatRoundStyleE2EaEENS1_15EpilogueDefaultEEEEEvvEEEEvNT_6ParamsE,@"STO_CUDA_ENTRY STV_DEFAULT"
_ZN7cutlass13device_kernelINS_4gemm6kernel13GemmUniversalIN4cute5tupleIJiiiiEEENS1_10collective13CollectiveMmaINS1_34MainloopSm90TmaGmmaWarpSpecializedILi5ENS5_IJNS4_1CILi1EEESB_SB_EEENS1_35KernelTmaWarpSpecializedCooperativeEEENS5_IJNSA_ILi128EEENSA_ILi256EEENSA_ILi32EEEEEEaNS5_IJlSB_lEEEaSJ_NS4_8TiledMMAINS4_8MMA_AtomIJNS4_4SM904GMMA27MMA_64x256x32_S32S8S8_SS_TNEEEENS4_6LayoutINS5_IJNSA_ILi2EEESB_SB_EEENS5_IJSB_NSA_ILi0EEEST_EEEEENS5_IJNS4_10UnderscoreESW_SW_EEEEENS4_13SM90_TMA_LOADENS4_14ComposedLayoutINS4_7SwizzleILi1ELi4ELi3EEENS4_18smem_ptr_flag_bitsILi8EEENSQ_INS5_IJNSA_ILi8EEESH_EEENS5_IJSH_SB_EEEEEEEvNS4_8identityESZ_S19_vS1A_EENS_8epilogue10collective6detail29Sm90TmaWarpSpecializedAdapterINS1D_15DefaultEpilogueIaSJ_SJ_NS1C_6thread17LinearCombinationIaLi1EiiLNS1H_9ScaleType4KindE0ELNS_15FloatRoundStyleE2EaEENS1_15EpilogueDefaultEEEEEvvEEEEvNT_6ParamsE:
[----:B------:R-:W0:Y:S01]  /*0000*/  LDC R1, c[0x0][0x28] ;  /* 0x00000a00ff017b82 */ /* 0x000e220000000800 */
[----:B------:R-:W1:Y:S01]  /*0010*/  S2R R18, SR_TID.X ;  /* 0x0000000000127919 */ /* 0x000e620000002100 */
[----:B------:R-:W-:Y:S01]  /*0020*/  ELECT P0, URZ, PT ;  /* 0x00000000003f782f */ /* 0x000fe20003800000 */
[----:B------:R-:W-:Y:S01]  /*0030*/  BSSY B0, `(.L_x_0) ;  /* 0x000000f000007945 */ /* 0x000fe20003800000 */
[--C-:B-1----:R-:W-:Y:S02]  /*0040*/  SHF.R.U32.HI R0, RZ, 0x5, R18.reuse ;  /* 0x00000005ff007819 */ /* 0x102fe40000011612 */
[----:B------:R-:W-:-:S03]  /*0050*/  SHF.R.U32.HI R2, RZ, 0x7, R18 ;  /* 0x00000007ff027819 */ /* 0x000fc60000011612 */
[----:B------:R-:W1:Y:S04]  /*0060*/  SHFL.IDX PT, R5, R0, RZ, 0x1f ;  /* 0x00001fff00057589 */ /* 0x000e6800000e0000 */
[----:B------:R2:W3:Y:S01]  /*0070*/  SHFL.IDX PT, R8, R2, RZ, 0x1f ;  /* 0x00001fff02087589 */ /* 0x0004e200000e0000 */
[----:B-1----:R-:W-:-:S13]  /*0080*/  ISETP.NE.OR P0, PT, R5, RZ, !P0 ;  /* 0x000000ff0500720c */ /* 0x002fda0004705670 */
[----:B0-23--:R-:W-:Y:S05]  /*0090*/  @P0 BRA `(.L_x_1) ;  /* 0x0000000000200947 */ /* 0x00dfea0003800000 */
[----:B------:R-:W-:Y:S02]  /*00a0*/  ULDC.64 UR4, c[0x0][0x198] ;  /* 0x0000660000047ab9 */ /* 0x000fe40000000a00 */
[----:B------:R-:W-:Y:S02]  /*00b0*/  UIADD3 UR6, UP0, UR4, 0xf0, URZ ;  /* 0x000000f004067890 */ /* 0x000fe4000ff1e03f */
[----:B------:R-:W-:Y:S02]  /*00c0*/  UIADD3 UR4, UP1, UR4, 0x1f0, URZ ;  /* 0x000001f004047890 */ /* 0x000fe4000ff3e03f */
[----:B------:R-:W-:Y:S02]  /*00d0*/  UIADD3.X UR7, URZ, UR5, URZ, UP0, !UPT ;  /* 0x000000053f077290 */ /* 0x000fe400087fe43f */
[----:B------:R-:W-:-:S07]  /*00e0*/  UIADD3.X UR5, URZ, UR5, URZ, UP1, !UPT ;  /* 0x000000053f057290 */ /* 0x000fce0008ffe43f */
[----:B------:R0:W-:Y:S02]  /*00f0*/  UTMACCTL.PF [UR6] ;  /* 0x00000000060079b9 */ /* 0x0001e40008040000 */
[----:B------:R0:W-:Y:S02]  /*0100*/  UTMACCTL.PF [UR4] ;  /* 0x00000000040079b9 */ /* 0x0001e40008040000 */
[----:B0-----:R-:W-:Y:S01]  /*0110*/  NOP ;  /* 0x0000000000007918 */ /* 0x001fe20000000000 */
.L_x_1:
[----:B------:R-:W-:Y:S05]  /*0120*/  BSYNC B0 ;  /* 0x0000000000007941 */ /* 0x000fea0003800000 */
.L_x_0:
[----:B------:R-:W0:Y:S02]  /*0130*/  SHFL.IDX PT, R2, R0, RZ, 0x1f ;  /* 0x00001fff00027589 */ /* 0x000e2400000e0000 */
[----:B0-----:R-:W-:-:S13]  /*0140*/  ISETP.NE.AND P0, PT, R2, RZ, PT ;  /* 0x000000ff0200720c */ /* 0x001fda0003f05270 */
[----:B------:R-:W-:Y:S05]  /*0150*/  @P0 BRA `(.L_x_2) ;  /* 0x0000000000600947 */ /* 0x000fea0003800000 */
[----:B------:R-:W0:Y:S01]  /*0160*/  S2UR UR8, SR_CgaCtaId ;  /* 0x00000000000879c3 */ /* 0x000e220000008800 */
[----:B------:R-:W-:Y:S01]  /*0170*/  UMOV UR4, 0x400 ;  /* 0x0000040000047882 */ /* 0x000fe20000000000 */
[----:B------:R-:W-:Y:S01]  /*0180*/  UMOV UR5, 0x1 ;  /* 0x0000000100057882 */ /* 0x000fe20000000000 */
[----:B------:R-:W-:Y:S01]  /*0190*/  UMOV UR6, 0x100 ;  /* 0x0000010000067882 */ /* 0x000fe20000000000 */
[----:B------:R-:W-:Y:S01]  /*01a0*/  ELECT P0, URZ, PT ;  /* 0x00000000003f782f */ /* 0x000fe20003800000 */
[----:B------:R-:W-:-:S04]  /*01b0*/  UIADD3 UR6, -UR6, 0x100000, URZ ;  /* 0x0010000006067890 */ /* 0x000fc8000fffe13f */
[----:B------:R-:W-:Y:S02]  /*01c0*/  USHF.L.U32 UR7, UR6, 0xb, URZ ;  /* 0x0000000b06077899 */ /* 0x000fe4000800063f */
[----:B------:R-:W-:Y:S02]  /*01d0*/  USHF.L.U32 UR6, UR6, 0x1, URZ ;  /* 0x0000000106067899 */ /* 0x000fe4000800063f */
[----:B0-----:R-:W-:Y:S02]  /*01e0*/  ULEA UR8, UR8, UR4, 0x18 ;  /* 0x0000000408087291 */ /* 0x001fe4000f8ec03f */
[----:B------:R-:W-:-:S04]  /*01f0*/  UIADD3 UR4, -UR5, 0x100000, URZ ;  /* 0x0010000005047890 */ /* 0x000fc8000fffe13f */
[----:B------:R-:W-:Y:S02]  /*0200*/  USHF.L.U32 UR5, UR4, 0xb, URZ ;  /* 0x0000000b04057899 */ /* 0x000fe4000800063f */
[----:B------:R-:W-:Y:S01]  /*0210*/  USHF.L.U32 UR4, UR4, 0x1, URZ ;  /* 0x0000000104047899 */ /* 0x000fe2000800063f */
[----:B------:R-:W0:Y:S11]  /*0220*/  FENCE.VIEW.ASYNC.S ;  /* 0x00000000000073c6 */ /* 0x000e360000000000 */
[----:B0-----:R0:W1:Y:S01]  /*0230*/  SYNCS.EXCH.64 URZ, [UR8], UR4 ;  /* 0x00000004083f75b2 */ /* 0x0010620008000100 */
[----:B------:R0:W2:Y:S01]  /*0240*/  SYNCS.EXCH.64 URZ, [UR8+0x28], UR6 ;  /* 0x00002806083f75b2 */ /* 0x0000a20008000100 */
[----:B------:R0:W3:Y:S01]  /*0250*/  SYNCS.EXCH.64 URZ, [UR8+0x8], UR4 ;  /* 0x00000804083f75b2 */ /* 0x0000e20008000100 */
[----:B------:R0:W4:Y:S01]  /*0260*/  SYNCS.EXCH.64 URZ, [UR8+0x30], UR6 ;  /* 0x00003006083f75b2 */ /* 0x0001220008000100 */
[----:B------:R0:W0:Y:S01]  /*0270*/  SYNCS.EXCH.64 URZ, [UR8+0x10], UR4 ;  /* 0x00001004083f75b2 */ /* 0x0000220008000100 */
[----:B------:R0:W0:Y:S01]  /*0280*/  SYNCS.EXCH.64 URZ, [UR8+0x38], UR6 ;  /* 0x00003806083f75b2 */ /* 0x0000220008000100 */
[----:B------:R0:W0:Y:S01]  /*0290*/  SYNCS.EXCH.64 URZ, [UR8+0x18], UR4 ;  /* 0x00001804083f75b2 */ /* 0x0000220008000100 */
[----:B------:R0:W0:Y:S01]  /*02a0*/  SYNCS.EXCH.64 URZ, [UR8+0x40], UR6 ;  /* 0x00004006083f75b2 */ /* 0x0000220008000100 */
[----:B------:R0:W0:Y:S01]  /*02b0*/  SYNCS.EXCH.64 URZ, [UR8+0x20], UR4 ;  /* 0x00002004083f75b2 */ /* 0x0000220008000100 */
[----:B------:R0:W0:Y:S01]  /*02c0*/  SYNCS.EXCH.64 URZ, [UR8+0x48], UR6 ;  /* 0x00004806083f75b2 */ /* 0x0000220008000100 */
[----:B------:R-:W-:Y:S01]  /*02d0*/  NOP ;  /* 0x0000000000007918 */ /* 0x000fe20000000000 */
.L_x_2:
[----:B------:R-:W5:Y:S01]  /*02e0*/  SHFL.IDX PT, R0, R0, RZ, 0x1f ;  /* 0x00001fff00007589 */ /* 0x000f6200000e0000 */
[----:B------:R-:W-:Y:S01]  /*02f0*/  ELECT P0, URZ, PT ;  /* 0x00000000003f782f */ /* 0x000fe20003800000 */
[----:B------:R-:W1:Y:S01]  /*0300*/  LDC R2, c[0x0][0x65c] ;  /* 0x00019700ff027b82 */ /* 0x000e620000000800 */
[----:B------:R-:W-:Y:S01]  /*0310*/  SHF.R.S32.HI R6, RZ, 0x1f, R5 ;  /* 0x0000001fff067819 */ /* 0x000fe20000011405 */
[----:B------:R-:W2:Y:S01]  /*0320*/  S2R R3, SR_CTAID.Y ;  /* 0x0000000000037919 */ /* 0x000ea20000002600 */
[----:B0-----:R-:W-:Y:S01]  /*0330*/  UMOV UR4, 0x20 ;  /* 0x0000002000047882 */ /* 0x001fe20000000000 */
[----:B------:R-:W-:Y:S01]  /*0340*/  ISETP.NE.AND P2, PT, R8, RZ, PT ;  /* 0x000000ff0800720c */ /* 0x000fe20003f45270 */
[----:B------:R-:W-:Y:S01]  /*0350*/  NOP ;  /* 0x0000000000007918 */ /* 0x000fe20000000000 */
[----:B------:R-:W0:Y:S01]  /*0360*/  S2R R4, SR_CTAID.X ;  /* 0x0000000000047919 */ /* 0x000e220000002500 */
[----:B------:R-:W-:Y:S01]  /*0370*/  LEA.HI R6, R6, R5, RZ, 0x2 ;  /* 0x0000000506067211 */ /* 0x000fe200078f10ff */
[----:B------:R-:W-:Y:S01]  /*0380*/  NOP ;  /* 0x0000000000007918 */ /* 0x000fe20000000000 */
[----:B-----5:R-:W-:-:S02]  /*0390*/  ISETP.NE.OR P0, PT, R0, RZ, !P0 ;  /* 0x000000ff0000720c */ /* 0x020fc40004705670 */
[----:B-1----:R-:W-:-:S04]  /*03a0*/  ISETP.NE.AND P3, PT, R2, 0x1, PT ;  /* 0x000000010200780c */ /* 0x002fc80003f65270 */
[----:B------:R-:W-:Y:S02]  /*03b0*/  P2R R0, PR, RZ, 0x8 ;  /* 0x00000008ff007803 */ /* 0x000fe40000000000 */
[----:B------:R-:W-:-:S05]  /*03c0*/  LOP3.LUT R0, R6, 0xfffffffc, RZ, 0xc0, !PT ;  /* 0xfffffffc06007812 */ /* 0x000fca00078ec0ff */
[----:B------:R-:W-:Y:S01]  /*03d0*/  VOTEU.ALL UP0, P0 ;  /* 0x00000000003f7886 */ /* 0x000fe20000000000 */
[----:B------:R-:W-:Y:S01]  /*03e0*/  IMAD.IADD R0, R5, 0x1, -R0 ;  /* 0x0000000105007824 */ /* 0x000fe200078e0a00 */
[----:B------:R-:W0:Y:S01]  /*03f0*/  @P3 LDC R17, c[0x0][0x10] ;  /* 0x00000400ff113b82 */ /* 0x000e220000000800 */
[----:B------:R-:W-:Y:S01]  /*0400*/  VOTEU.ALL UP1, P0 ;  /* 0x00000000003f7886 */ /* 0x000fe20000020000 */
[----:B--2---:R-:W-:Y:S01]  /*0410*/  @P3 IMAD.MOV.U32 R6, RZ, RZ, R3 ;  /* 0x000000ffff063224 */ /* 0x004fe200078e0003 */
[----:B------:R-:W-:Y:S01]  /*0420*/  @!UP0 UMOV UR6, 0x400 ;  /* 0x0000040000068882 */ /* 0x000fe20000000000 */
[----:B------:R-:W-:-:S04]  /*0430*/  @!UP0 UIADD3 UR4, -UR4, 0x100000, URZ ;  /* 0x0010000004048890 */ /* 0x000fc8000fffe13f */
[----:B------:R-:W-:Y:S02]  /*0440*/  @!UP0 USHF.L.U32 UR5, UR4, 0xb, URZ ;  /* 0x0000000b04058899 */ /* 0x000fe4000800063f */
[----:B------:R-:W-:Y:S01]  /*0450*/  @!UP0 USHF.L.U32 UR4, UR4, 0x1, URZ ;  /* 0x0000000104048899 */ /* 0x000fe2000800063f */
[----:B------:R-:W-:Y:S02]  /*0460*/  @P3 IMAD.MOV.U32 R7, RZ, RZ, RZ ;  /* 0x000000ffff073224 */ /* 0x000fe400078e00ff */
[----:B------:R-:W-:Y:S01]  /*0470*/  IMAD.MOV.U32 R5, RZ, RZ, RZ ;  /* 0x000000ffff057224 */ /* 0x000fe200078e00ff */
[----:B------:R-:W1:Y:S01]  /*0480*/  @!UP0 S2UR UR7, SR_CgaCtaId ;  /* 0x00000000000789c3 */ /* 0x000e620000008800 */
[----:B------:R-:W-:-:S07]  /*0490*/  @P3 IMAD.MOV.U32 R11, RZ, RZ, RZ ;  /* 0x000000ffff0b3224 */ /* 0x000fce00078e00ff */
[----:B------:R-:W2:Y:S01]  /*04a0*/  @!P3 LDC R9, c[0x0][0xc] ;  /* 0x00000300ff09bb82 */ /* 0x000ea20000000800 */
[----:B0-----:R-:W-:-:S04]  /*04b0*/  @P3 IMAD.WIDE.U32 R16, R4, R17, R6 ;  /* 0x0000001104103225 */ /* 0x001fc800078e0006 */
[----:B------:R-:W-:Y:S01]  /*04c0*/  @P3 IMAD.IADD R17, R17, 0x1, R11 ;  /* 0x0000000111113824 */ /* 0x000fe200078e020b */
[----:B-1----:R-:W-:Y:S01]  /*04d0*/  @!UP0 ULEA UR6, UR7, UR6, 0x18 ;  /* 0x0000000607068291 */ /* 0x002fe2000f8ec03f */
[----:B------:R-:W-:Y:S01]  /*04e0*/  VOTEU.ALL UP0, P0 ;  /* 0x00000000003f7886 */ /* 0x000fe20000000000 */
[----:B------:R-:W-:-:S04]  /*04f0*/  ISETP.NE.AND P0, PT, R0, 0x3, PT ;  /* 0x000000030000780c */ /* 0x000fc80003f05270 */
[----:B------:R-:W-:Y:S01]  /*0500*/  ISETP.EQ.OR P0, PT, R0, RZ, !P0 ;  /* 0x000000ff0000720c */ /* 0x000fe20004702670 */
[----:B--2---:R-:W-:-:S03]  /*0510*/  @!P3 IMAD.WIDE.U32 R6, R9, R3, R4 ;  /* 0x000000030906b225 */ /* 0x004fc600078e0004 */
[C---:B------:R-:W-:Y:S01]  /*0520*/  ISETP.EQ.AND P0, PT, R8.reuse, RZ, P0 ;  /* 0x000000ff0800720c */ /* 0x040fe20000702270 */
[----:B------:R-:W-:Y:S01]  /*0530*/  VIADD R8, R8, 0xffffffff ;  /* 0xffffffff08087836 */ /* 0x000fe20000000000 */
[----:B------:R-:W0:Y:S02]  /*0540*/  FENCE.VIEW.ASYNC.S ;  /* 0x00000000000073c6 */ /* 0x000e240000000000 */
[----:B0-----:R0:W3:Y:S01]  /*0550*/  @!UP0 SYNCS.EXCH.64 URZ, [UR6+0x60], UR4 ;  /* 0x00006004063f85b2 */ /* 0x0010e20008000100 */
[----:B------:R-:W-:Y:S01]  /*0560*/  @!P3 IMAD.MOV.U32 R16, RZ, RZ, R6 ;  /* 0x000000ffff10b224 */ /* 0x000fe200078e0006 */
[----:B------:R-:W-:Y:S01]  /*0570*/  SEL R19, RZ, 0x1, !P0 ;  /* 0x00000001ff137807 */ /* 0x000fe20004000000 */
[----:B------:R-:W-:Y:S01]  /*0580*/  @!P3 IMAD.MOV.U32 R17, RZ, RZ, R7 ;  /* 0x000000ffff11b224 */ /* 0x000fe200078e0007 */
[----:B------:R-:W-:-:S04]  /*0590*/  ISETP.GE.U32.AND P1, PT, R8, 0x2, PT ;  /* 0x000000020800780c */ /* 0x000fc80003f26070 */
[----:B------:R-:W-:Y:S01]  /*05a0*/  SEL R19, R19, 0x2, P1 ;  /* 0x0000000213137807 */ /* 0x000fe20000800000 */
[----:B------:R0:W3:Y:S01]  /*05b0*/  @!UP1 SYNCS.EXCH.64 URZ, [UR6+0x68], UR4 ;  /* 0x00006804063f95b2 */ /* 0x0000e20008000100 */
[----:B------:R-:W-:Y:S01]  /*05c0*/  NOP ;  /* 0x0000000000007918 */ /* 0x000fe20000000000 */
[----:B---34-:R-:W-:Y:S06]  /*05d0*/  BAR.SYNC.DEFER_BLOCKING 0x0 ;  /* 0x0000000000007b1d */ /* 0x018fec0000010000 */
[----:B------:R-:W-:Y:S05]  /*05e0*/  @!P2 BRA `(.L_x_3) ;  /* 0x0000007c007ca947 */ /* 0x000fea0003800000 */
[----:B------:R-:W-:-:S13]  /*05f0*/  ISETP.GT.U32.AND P0, PT, R8, 0x1, PT ;  /* 0x000000010800780c */ /* 0x000fda0003f04070 */
[----:B0-----:R-:W-:Y:S05]  /*0600*/  @P0 EXIT ;  /* 0x000000000000094d */ /* 0x001fea0003800000 */
[----:B------:R-:W-:Y:S01]  /*0610*/  ULDC.64 UR4, c[0x0][0x650] ;  /* 0x0001940000047ab9 */ /* 0x000fe20000000a00 */
[----:B------:R-:W-:Y:S01]  /*0620*/  PRMT R0, RZ, 0x7610, R0 ;  /* 0x00007610ff007816 */ /* 0x000fe20000000000 */
[----:B------:R-:W-:Y:S01]  /*0630*/  IMAD.MOV.U32 R152, RZ, RZ, -0x1 ;  /* 0xffffffffff987424 */ /* 0x000fe200078e00ff */
[----:B------:R-:W-:Y:S01]  /*0640*/  ISETP.GE.U32.AND P0, PT, R16, UR4, PT ;  /* 0x0000000410007c0c */ /* 0x000fe2000bf06070 */
[----:B------:R-:W-:Y:S02]  /*0650*/  IMAD.MOV.U32 R23, RZ, RZ, -0x1 ;  /* 0xffffffffff177424 */ /* 0x000fe400078e00ff */
[----:B------:R-:W-:Y:S01]  /*0660*/  IMAD.MOV.U32 R22, RZ, RZ, -0x1 ;  /* 0xffffffffff167424 */ /* 0x000fe200078e00ff */
[----:B------:R-:W-:-:S13]  /*0670*/  ISETP.GE.U32.AND.EX P0, PT, R17, UR5, PT, P0 ;  /* 0x0000000511007c0c */ /* 0x000fda000bf06100 */
[----:B------:R-:W-:Y:S05]  /*0680*/  @P0 BRA `(.L_x_4) ;  /* 0x0000000400580947 */ /* 0x000fea0003800000 */
[----:B------:R-:W0:Y:S01]  /*0690*/  LDC.64 R14, c[0x0][0x628] ;  /* 0x00018a00ff0e7b82 */ /* 0x000e220000000a00 */
[----:B------:R-:W-:Y:S02]  /*06a0*/  IMAD.MOV.U32 R6, RZ, RZ, R16 ;  /* 0x000000ffff067224 */ /* 0x000fe400078e0010 */
[----:B------:R-:W-:-:S05]  /*06b0*/  IMAD.MOV.U32 R7, RZ, RZ, R17 ;  /* 0x000000ffff077224 */ /* 0x000fca00078e0011 */
[----:B------:R-:W1:Y:S08]  /*06c0*/  LDC R0, c[0x0][0x630] ;  /* 0x00018c00ff007b82 */ /* 0x000e700000000800 */
[----:B------:R-:W2:Y:S01]  /*06d0*/  LDC.64 R20, c[0x0][0x620] ;  /* 0x00018800ff147b82 */ /* 0x000ea20000000a00 */
[----:B0-----:R-:W-:-:S04]  /*06e0*/  ISETP.NE.U32.AND P0, PT, R14, RZ, PT ;  /* 0x000000ff0e00720c */ /* 0x001fc80003f05070 */
[----:B------:R-:W-:-:S13]  /*06f0*/  ISETP.NE.AND.EX P0, PT, R15, RZ, PT, P0 ;  /* 0x000000ff0f00720c */ /* 0x000fda0003f05300 */
[----:B-12---:R-:W-:Y:S05]  /*0700*/  @!P0 BRA `(.L_x_5) ;  /* 0x0000000000288947 */ /* 0x006fea0003800000 */
[----:B------:R-:W0:Y:S02]  /*0710*/  LDC R11, c[0x0][0x634] ;  /* 0x00018d00ff0b7b82 */ /* 0x000e240000000800 */
[----:B0-----:R-:W-:-:S05]  /*0720*/  IADD3 R11, P0, R16, R11, RZ ;  /* 0x0000000b100b7210 */ /* 0x001fca0007f1e0ff */
[----:B------:R-:W-:-:S04]  /*0730*/  IMAD.X R13, RZ, RZ, R17, P0 ;  /* 0x000000ffff0d7224 */ /* 0x000fc800000e0611 */
[----:B------:R-:W-:-:S04]  /*0740*/  IMAD.WIDE.U32 R6, R13, R14, RZ ;  /* 0x0000000e0d067225 */ /* 0x000fc800078e00ff */
[----:B------:R-:W-:-:S04]  /*0750*/  IMAD.WIDE.U32 R8, P0, R11, R15, R6 ;  /* 0x0000000f0b087225 */ /* 0x000fc80007800006 */
[----:B------:R-:W-:-:S04]  /*0760*/  IMAD.WIDE.U32 R6, R11, R14, RZ ;  /* 0x0000000e0b067225 */ /* 0x000fc800078e00ff */
[----:B------:R-:W-:Y:S01]  /*0770*/  IMAD.X R11, RZ, RZ, RZ, P0 ;  /* 0x000000ffff0b7224 */ /* 0x000fe200000e06ff */
[----:B------:R-:W-:Y:S01]  /*0780*/  IADD3 RZ, P0, R7, R8, RZ ;  /* 0x0000000807ff7210 */ /* 0x000fe20007f1e0ff */
[----:B------:R-:W-:-:S04]  /*0790*/  IMAD.MOV.U32 R10, RZ, RZ, R9 ;  /* 0x000000ffff0a7224 */ /* 0x000fc800078e0009 */
[----:B------:R-:W-:-:S08]  /*07a0*/  IMAD.WIDE.U32.X R6, R13, R15, R10, P0 ;  /* 0x0000000f0d067225 */ /* 0x000fd000000e040a */
.L_x_5:
[-CC-:B------:R-:W-:Y:S01]  /*07b0*/  SHF.R.U64 R25, R6, R0.reuse, R7.reuse ;  /* 0x0000000006197219 */ /* 0x180fe20000001207 */
[----:B------:R-:W0:Y:S01]  /*07c0*/  LDC R10, c[0x0][0x618] ;  /* 0x00018600ff0a7b82 */ /* 0x000e220000000800 */
[----:B------:R-:W-:Y:S01]  /*07d0*/  SHF.R.U32.HI R5, RZ, R0, R7 ;  /* 0x00000000ff057219 */ /* 0x000fe20000011607 */
[----:B------:R-:W-:Y:S01]  /*07e0*/  ULDC UR4, c[0x0][0x150] ;  /* 0x0000540000047ab9 */ /* 0x000fe20000000800 */
[----:B------:R-:W-:Y:S02]  /*07f0*/  IADD3 R9, P0, RZ, -R25, RZ ;  /* 0x80000019ff097210 */ /* 0x000fe40007f1e0ff */
[----:B------:R-:W-:-:S03]  /*0800*/  I2FP.F32.U32 R0, R4 ;  /* 0x0000000400007245 */ /* 0x000fc60000201000 */
[----:B------:R-:W1:Y:S01]  /*0810*/  LDC.64 R26, c[0x0][0x640] ;  /* 0x00019000ff1a7b82 */ /* 0x000e620000000a00 */
[----:B------:R-:W-:Y:S02]  /*0820*/  IMAD.X R11, RZ, RZ, ~R5, P0 ;  /* 0x000000ffff0b7224 */ /* 0x000fe400000e0e05 */
[----:B------:R-:W-:Y:S01]  /*0830*/  FMUL R0, R0, UR4 ;  /* 0x0000000400007c20 */ /* 0x000fe20008400000 */
[----:B------:R-:W-:Y:S01]  /*0840*/  IMAD.WIDE.U32 R6, R9, R20, R16 ;  /* 0x0000001409067225 */ /* 0x000fe200078e0010 */
[----:B------:R-:W-:-:S03]  /*0850*/  ULDC UR4, c[0x0][0x154] ;  /* 0x0000550000047ab9 */ /* 0x000fc60000000800 */
[----:B------:R-:W-:Y:S01]  /*0860*/  IMAD R8, R11, R20, RZ ;  /* 0x000000140b087224 */ /* 0x000fe200078e02ff */
[----:B------:R-:W2:Y:S01]  /*0870*/  LDC R5, c[0x0][0x144] ;  /* 0x00005100ff057b82 */ /* 0x000ea20000000800 */
[----:B------:R-:W3:Y:S02]  /*0880*/  F2I.U32.TRUNC.NTZ R0, R0 ;  /* 0x0000000000007305 */ /* 0x000ee4000020f000 */
[----:B------:R-:W-:-:S04]  /*0890*/  IMAD R9, R9, R21, R8 ;  /* 0x0000001509097224 */ /* 0x000fc800078e0208 */
[----:B------:R-:W-:Y:S01]  /*08a0*/  IMAD.IADD R7, R7, 0x1, R9 ;  /* 0x0000000107077824 */ /* 0x000fe200078e0209 */
[----:B------:R-:W4:Y:S01]  /*08b0*/  LDC R12, c[0x0][0x608] ;  /* 0x00018200ff0c7b82 */ /* 0x000f220000000800 */
[----:B------:R-:W-:-:S03]  /*08c0*/  IMAD.MOV.U32 R9, RZ, RZ, -0x1 ;  /* 0xffffffffff097424 */ /* 0x000fc600078e00ff */
[-CC-:B0-----:R-:W-:Y:S02]  /*08d0*/  SHF.R.U64 R20, R6, R10.reuse, R7.reuse ;  /* 0x0000000a06147219 */ /* 0x181fe40000001207 */
[----:B------:R-:W-:Y:S02]  /*08e0*/  I2FP.F32.U32 R6, R3 ;  /* 0x0000000300067245 */ /* 0x000fe40000201000 */
[----:B------:R-:W0:Y:S01]  /*08f0*/  LDC R24, c[0x0][0x658] ;  /* 0x00019600ff187b82 */ /* 0x000e220000000800 */
[----:B-1----:R-:W-:Y:S01]  /*0900*/  ISETP.NE.U32.AND P0, PT, R26, RZ, PT ;  /* 0x000000ff1a00720c */ /* 0x002fe20003f05070 */
[----:B---3--:R-:W-:Y:S01]  /*0910*/  IMAD.MOV R8, RZ, RZ, -R0 ;  /* 0x000000ffff087224 */ /* 0x008fe200078e0a00 */
[----:B------:R-:W-:Y:S01]  /*0920*/  SHF.R.U32.HI R7, RZ, R10, R7 ;  /* 0x0000000aff077219 */ /* 0x000fe20000011607 */
[----:B------:R-:W-:Y:S01]  /*0930*/  FMUL R6, R6, UR4 ;  /* 0x0000000406067c20 */ /* 0x000fe20008400000 */
[----:B------:R-:W-:-:S03]  /*0940*/  ISETP.NE.AND.EX P0, PT, R27, RZ, PT, P0 ;  /* 0x000000ff1b00720c */ /* 0x000fc60003f05300 */
[----:B------:R-:W1:Y:S01]  /*0950*/  LDC R14, c[0x0][0x148] ;  /* 0x00005200ff0e7b82 */ /* 0x000e620000000800 */
[----:B--2---:R-:W-:-:S07]  /*0960*/  IMAD R0, R5, R8, R4 ;  /* 0x0000000805007224 */ /* 0x004fce00078e0204 */
[----:B------:R-:W2:Y:S01]  /*0970*/  LDC R22, c[0x0][0x600] ;  /* 0x00018000ff167b82 */ /* 0x000ea20000000800 */
[-CC-:B----4-:R-:W-:Y:S02]  /*0980*/  SHF.R.U64 R28, R20, R12.reuse, R7.reuse ;  /* 0x0000000c141c7219 */ /* 0x190fe40000001207 */
[----:B------:R-:W-:Y:S01]  /*0990*/  SHF.R.U32.HI R5, RZ, R12, R7 ;  /* 0x0000000cff057219 */ /* 0x000fe20000011607 */
[----:B------:R-:W-:Y:S01]  /*09a0*/  IMAD.MOV.U32 R7, RZ, RZ, 0x1 ;  /* 0x00000001ff077424 */ /* 0x000fe200078e00ff */
[----:B------:R3:W4:Y:S03]  /*09b0*/  F2I.U32.TRUNC.NTZ R12, R6 ;  /* 0x00000006000c7305 */ /* 0x000726000020f000 */
[----:B------:R-:W1:Y:S01]  /*09c0*/  LDC R15, c[0x0][0x648] ;  /* 0x00019200ff0f7b82 */ /* 0x000e620000000800 */
[-C--:B0-----:R-:W-:Y:S02]  /*09d0*/  SHF.L.U32 R4, R9, R24.reuse, RZ ;  /* 0x0000001809047219 */ /* 0x081fe400000006ff */
[----:B------:R-:W-:-:S02]  /*09e0*/  SHF.R.U64 R30, R28, R24, R5 ;  /* 0x000000181c1e7219 */ /* 0x000fc40000001205 */
[----:B------:R-:W-:Y:S02]  /*09f0*/  LOP3.LUT R11, RZ, R4, RZ, 0x33, !PT ;  /* 0x00000004ff0b7212 */ /* 0x000fe400078e33ff */
[-C--:B------:R-:W-:Y:S01]  /*0a00*/  SHF.R.U32.HI R5, RZ, R24.reuse, R5 ;  /* 0x00000018ff057219 */ /* 0x080fe20000011605 */
[----:B------:R-:W0:Y:S01]  /*0a10*/  LDC R21, c[0x0][0x638] ;  /* 0x00018e00ff157b82 */ /* 0x000e220000000800 */
[----:B------:R-:W-:Y:S01]  /*0a20*/  SHF.L.U32 R10, R7, R24, RZ ;  /* 0x00000018070a7219 */ /* 0x000fe200000006ff */
[----:B------:R-:W-:-:S06]  /*0a30*/  IMAD.MOV.U32 R4, RZ, RZ, R30 ;  /* 0x000000ffff047224 */ /* 0x000fcc00078e001e */
[----:B------:R-:W0:Y:S01]  /*0a40*/  LDC R152, c[0x0][0x610] ;  /* 0x00018400ff987b82 */ /* 0x000e220000000800 */
[----:B---34-:R-:W-:Y:S05]  /*0a50*/  @!P0 BRA `(.L_x_6) ;  /* 0x0000000000288947 */ /* 0x018fea0003800000 */
[----:B------:R-:W3:Y:S02]  /*0a60*/  LDC R9, c[0x0][0x64c] ;  /* 0x00019300ff097b82 */ /* 0x000ee40000000800 */
[----:B---3--:R-:W-:-:S05]  /*0a70*/  IADD3 R9, P0, R30, R9, RZ ;  /* 0x000000091e097210 */ /* 0x008fca0007f1e0ff */
        /* <DEDUP_REMOVED lines=8> */
.L_x_6:
[----:B-1----:R-:W-:Y:S01]  /*0b00*/  SHF.R.U64 R4, R4, R15, R5 ;  /* 0x0000000f04047219 */ /* 0x002fe20000001205 */
[----:B--2---:R-:W-:Y:S01]  /*0b10*/  VIADD R5, R22, 0xffffffff ;  /* 0xffffffff16057836 */ /* 0x004fe20000000000 */
[----:B------:R-:W-:Y:S01]  /*0b20*/  LOP3.LUT R11, R28, R11, RZ, 0xc0, !PT ;  /* 0x0000000b1c0b7212 */ /* 0x000fe200078ec0ff */
[----:B------:R-:W-:Y:S02]  /*0b30*/  IMAD.MOV R12, RZ, RZ, -R12 ;  /* 0x000000ffff0c7224 */ /* 0x000fe400078e0a0c */
[----:B------:R-:W-:Y:S01]  /*0b40*/  IMAD.MOV R6, RZ, RZ, -R4 ;  /* 0x000000ffff067224 */ /* 0x000fe200078e0a04 */
[----:B------:R-:W-:Y:S01]  /*0b50*/  LOP3.LUT R5, R20, R5, RZ, 0xc0, !PT ;  /* 0x0000000514057212 */ /* 0x000fe200078ec0ff */
[----:B------:R-:W-:Y:S02]  /*0b60*/  @P3 IMAD R0, R14, R12, R3 ;  /* 0x0000000c0e003224 */ /* 0x000fe400078e0203 */
[----:B------:R-:W-:Y:S02]  /*0b70*/  IMAD R11, R10, R4, R11 ;  /* 0x000000040a0b7224 */ /* 0x000fe400078e020b */
[----:B0-----:R-:W-:-:S02]  /*0b80*/  IMAD R3, R6, R21, R30 ;  /* 0x0000001506037224 */ /* 0x001fc400078e021e */
[----:B------:R-:W-:Y:S02]  /*0b90*/  IMAD R152, R11, R152, R0 ;  /* 0x000000980b987224 */ /* 0x000fe400078e0200 */
[----:B------:R-:W-:Y:S02]  /*0ba0*/  IMAD R3, R3, R22, R5 ;  /* 0x0000001603037224 */ /* 0x000fe400078e0205 */
[----:B------:R-:W-:Y:S02]  /*0bb0*/  IMAD.MOV.U32 R0, RZ, RZ, 0x1 ;  /* 0x00000001ff007424 */ /* 0x000fe400078e00ff */
[----:B------:R-:W-:Y:S01]  /*0bc0*/  IMAD.MOV.U32 R22, RZ, RZ, R25 ;  /* 0x000000ffff167224 */ /* 0x000fe200078e0019 */
[----:B------:R-:W-:Y:S02]  /*0bd0*/  SEL R23, R3, R152, !P3 ;  /* 0x0000009803177207 */ /* 0x000fe40005800000 */
[----:B------:R-:W-:-:S07]  /*0be0*/  SEL R152, R152, R3, !P3 ;  /* 0x0000000398987207 */ /* 0x000fce0005800000 */
.L_x_4:
[----:B------:R-:W-:-:S08]  /*0bf0*/  NOP ;  /* 0x0000000000007918 */ /* 0x000fd00000000000 */
[----:B------:R-:W0:Y:S02]  /*0c00*/  USETMAXREG.TRY_ALLOC.CTAPOOL UP0, 0xe8 ;  /* 0x000000e8000079c8 */ /* 0x000e240008000600 */
[----:B0-----:R-:W-:-:S13]  /*0c10*/  PLOP3.LUT P0, PT, PT, PT, UP0, 0x80, 0x0 ;  /* 0x000000000000781c */ /* 0x001fda0003f0f008 */
[----:B------:R-:W-:Y:S05]  /*0c20*/  @!P0 BRA `(.L_x_4) ;  /* 0xfffffffc00f08947 */ /* 0x000fea000383ffff */
[----:B------:R-:W-:Y:S01]  /*0c30*/  ULDC.64 UR4, c[0x0][0x598] ;  /* 0x0001660000047ab9 */ /* 0x000fe20000000a00 */
[----:B------:R-:W-:Y:S01]  /*0c40*/  ULDC.64 UR36, c[0x0][0x208] ;  /* 0x0000820000247ab9 */ /* 0x000fe20000000a00 */
[----:B------:R-:W-:-:S04]  /*0c50*/  ISETP.NE.U32.AND P0, PT, RZ, UR4, PT ;  /* 0x00000004ff007c0c */ /* 0x000fc8000bf05070 */
[----:B------:R-:W-:-:S13]  /*0c60*/  ISETP.NE.AND.EX P0, PT, RZ, UR5, PT, P0 ;  /* 0x00000005ff007c0c */ /* 0x000fda000bf05300 */
[----:B------:R-:W-:Y:S05]  /*0c70*/  @!P0 BRA `(.L_x_7) ;  /* 0x00000000001c8947 */ /* 0x000fea0003800000 */
[----:B------:R-:W0:Y:S02]  /*0c80*/  LDC.64 R4, c[0x0][0x598] ;  /* 0x00016600ff047b82 */ /* 0x000e240000000a00 */
[----:B0-----:R-:W2:Y:S02]  /*0c90*/  LDG.E.64 R4, desc[UR36][R4.64] ;  /* 0x0000002404047981 */ /* 0x001ea4000c1e1b00 */
[----:B--2---:R-:W-:-:S04]  /*0ca0*/  ISETP.NE.U32.AND P0, PT, R4, RZ, PT ;  /* 0x000000ff0400720c */ /* 0x004fc80003f05070 */
[----:B------:R-:W-:-:S13]  /*0cb0*/  ISETP.NE.AND.EX P0, PT, R5, RZ, PT, P0 ;  /* 0x000000ff0500720c */ /* 0x000fda0003f05300 */
[----:B------:R-:W-:Y:S05]  /*0cc0*/  @!P0 BRA `(.L_x_7) ;  /* 0x0000000000088947 */ /* 0x000fea0003800000 */
[----:B------:R0:W5:Y:S01]  /*0cd0*/  LD.E R153, desc[UR36][R4.64] ;  /* 0x0000002404997980 */ /* 0x000162000c101900 */
[----:B------:R-:W-:Y:S05]  /*0ce0*/  BRA `(.L_x_8) ;  /* 0x0000000000247947 */ /* 0x000fea0003800000 */
.L_x_7:
[----:B------:R-:W-:Y:S02]  /*0cf0*/  ULDC.64 UR4, c[0x0][0x588] ;  /* 0x0001620000047ab9 */ /* 0x000fe40000000a00 */
[----:B------:R-:W-:-:S04]  /*0d00*/  ISETP.NE.U32.AND P0, PT, RZ, UR4, PT ;  /* 0x00000004ff007c0c */ /* 0x000fc8000bf05070 */
[----:B------:R-:W-:-:S13]  /*0d10*/  ISETP.NE.AND.EX P0, PT, RZ, UR5, PT, P0 ;  /* 0x00000005ff007c0c */ /* 0x000fda000bf05300 */
[----:B------:R-:W-:Y:S05]  /*0d20*/  @!P0 BRA `(.L_x_9) ;  /* 0x00000000000c8947 */ /* 0x000fea0003800000 */
[----:B------:R-:W0:Y:S02]  /*0d30*/  LDC.64 R4, c[0x0][0x588] ;  /* 0x00016200ff047b82 */ /* 0x000e240000000a00 */
[----:B0-----:R1:W5:Y:S01]  /*0d40*/  LDG.E R153, desc[UR36][R4.64] ;  /* 0x0000002404997981 */ /* 0x001362000c1e1900 */
[----:B------:R-:W-:Y:S05]  /*0d50*/  BRA `(.L_x_8) ;  /* 0x0000000000087947 */ /* 0x000fea0003800000 */
.L_x_9:
[----:B------:R-:W-:Y:S02]  /*0d60*/  ULDC UR4, c[0x0][0x580] ;  /* 0x0001600000047ab9 */ /* 0x000fe40000000800 */
[----:B------:R-:W-:-:S07]  /*0d70*/  IMAD.U32 R153, RZ, RZ, UR4 ;  /* 0x00000004ff997e24 */ /* 0x000fce000f8e00ff */
.L_x_8:
[----:B------:R-:W-:Y:S02]  /*0d80*/  ULDC.64 UR4, c[0x0][0x5a0] ;  /* 0x0001680000047ab9 */ /* 0x000fe40000000a00 */
[----:B------:R-:W-:-:S04]  /*0d90*/  ISETP.NE.U32.AND P0, PT, RZ, UR4, PT ;  /* 0x00000004ff007c0c */ /* 0x000fc8000bf05070 */
[----:B------:R-:W-:-:S13]  /*0da0*/  ISETP.NE.AND.EX P0, PT, RZ, UR5, PT, P0 ;  /* 0x00000005ff007c0c */ /* 0x000fda000bf05300 */
[----:B------:R-:W-:Y:S05]  /*0db0*/  @!P0 BRA `(.L_x_10) ;  /* 0x00000000001c8947 */ /* 0x000fea0003800000 */
[----:B01----:R-:W0:Y:S02]  /*0dc0*/  LDC.64 R4, c[0x0][0x5a0] ;  /* 0x00016800ff047b82 */ /* 0x003e240000000a00 */
[----:B0-----:R-:W2:Y:S02]  /*0dd0*/  LDG.E.64 R4, desc[UR36][R4.64] ;  /* 0x0000002404047981 */ /* 0x001ea4000c1e1b00 */
[----:B--2---:R-:W-:-:S04]  /*0de0*/  ISETP.NE.U32.AND P0, PT, R4, RZ, PT ;  /* 0x000000ff0400720c */ /* 0x004fc80003f05070 */
[----:B------:R-:W-:-:S13]  /*0df0*/  ISETP.NE.AND.EX P0, PT, R5, RZ, PT, P0 ;  /* 0x000000ff0500720c */ /* 0x000fda0003f05300 */
[----:B------:R-:W-:Y:S05]  /*0e00*/  @!P0 BRA `(.L_x_10) ;  /* 0x0000000000088947 */ /* 0x000fea0003800000 */
[----:B------:R0:W5:Y:S01]  /*0e10*/  LD.E R154, desc[UR36][R4.64] ;  /* 0x00000024049a7980 */ /* 0x000162000c101900 */
[----:B------:R-:W-:Y:S05]  /*0e20*/  BRA `(.L_x_11) ;  /* 0x0000000000247947 */ /* 0x000fea0003800000 */
.L_x_10:
[----:B------:R-:W-:Y:S02]  /*0e30*/  ULDC.64 UR4, c[0x0][0x590] ;  /* 0x0001640000047ab9 */ /* 0x000fe40000000a00 */
[----:B------:R-:W-:-:S04]  /*0e40*/  ISETP.NE.U32.AND P0, PT, RZ, UR4, PT ;  /* 0x00000004ff007c0c */ /* 0x000fc8000bf05070 */
[----:B------:R-:W-:-:S13]  /*0e50*/  ISETP.NE.AND.EX P0, PT, RZ, UR5, PT, P0 ;  /* 0x00000005ff007c0c */ /* 0x000fda000bf05300 */
[----:B------:R-:W-:Y:S05]  /*0e60*/  @!P0 BRA `(.L_x_12) ;  /* 0x00000000000c8947 */ /* 0x000fea0003800000 */
[----:B------:R-:W2:Y:S02]  /*0e70*/  LDC.64 R154, c[0x0][0x590] ;  /* 0x00016400ff9a7b82 */ /* 0x000ea40000000a00 */
[----:B--2---:R2:W5:Y:S01]  /*0e80*/  LDG.E R154, desc[UR36][R154.64] ;  /* 0x000000249a9a7981 */ /* 0x004562000c1e1900 */
[----:B------:R-:W-:Y:S05]  /*0e90*/  BRA `(.L_x_11) ;  /* 0x0000000000087947 */ /* 0x000fea0003800000 */
.L_x_12:
[----:B------:R-:W-:Y:S02]  /*0ea0*/  ULDC UR4, c[0x0][0x584] ;  /* 0x0001610000047ab9 */ /* 0x000fe40000000800 */
[----:B------:R-:W-:-:S07]  /*0eb0*/  IMAD.U32 R154, RZ, RZ, UR4 ;  /* 0x00000004ff9a7e24 */ /* 0x000fce000f8e00ff */
.L_x_11:
[----:B------:R-:W-:-:S13]  /*0ec0*/  LOP3.LUT P0, RZ, R0, 0xff, RZ, 0xc0, !PT ;  /* 0x000000ff00ff7812 */ /* 0x000fda000780c0ff */
[----:B------:R-:W-:Y:S05]  /*0ed0*/  @!P0 EXIT ;  /* 0x000000000000894d */ /* 0x000fea0003800000 */
[----:B------:R-:W-:Y:S01]  /*0ee0*/  ULDC UR4, c[0x0][0x28c] ;  /* 0x0000a30000047ab9 */ /* 0x000fe20000000800 */
[----:B------:R-:W-:Y:S01]  /*0ef0*/  UMOV UR38, URZ ;  /* 0x0000003f00267c82 */ /* 0x000fe20008000000 */
[----:B------:R-:W-:Y:S01]  /*0f00*/  UIADD3 UR4, UR4, 0x1f, URZ ;  /* 0x0000001f04047890 */ /* 0x000fe2000fffe03f */
[----:B------:R-:W-:-:S03]  /*0f10*/  UMOV UR39, URZ ;  /* 0x0000003f00277c82 */ /* 0x000fc60008000000 */
[----:B------:R-:W-:-:S04]  /*0f20*/  USHF.R.S32.HI UR5, URZ, 0x1f, UR4 ;  /* 0x0000001f3f057899 */ /* 0x000fc80008011404 */
[----:B------:R-:W-:-:S04]  /*0f30*/  ULEA.HI UR5, UR5, UR4, URZ, 0x5 ;  /* 0x0000000405057291 */ /* 0x000fc8000f8f283f */
[----:B------:R-:W-:-:S12]  /*0f40*/  USHF.R.S32.HI UR40, URZ, 0x5, UR5 ;  /* 0x000000053f287899 */ /* 0x000fd80008011405 */
.L_x_290:
[----:B------:R-:W-:Y:S01]  /*0f50*/  LOP3.LUT R0, R18, 0x80, RZ, 0xc0, !PT ;  /* 0x0000008012007812 */ /* 0x000fe200078ec0ff */
[----:B---3--:R-:W3:Y:S01]  /*0f60*/  S2UR UR7, SR_CgaCtaId ;  /* 0x00000000000779c3 */ /* 0x008ee20000008800 */
[----:B------:R-:W-:Y:S02]  /*0f70*/  UMOV UR6, 0x400 ;  /* 0x0000040000067882 */ /* 0x000fe40000000000 */
[----:B------:R-:W-:-:S06]  /*0f80*/  SHF.R.U32.HI R0, RZ, 0x7, R0 ;  /* 0x00000007ff007819 */ /* 0x000fcc0000011600 */
[----:B----4-:R-:W4:Y:S01]  /*0f90*/  SHFL.IDX PT, R0, R0, RZ, 0x1f ;  /* 0x00001fff00007589 */ /* 0x010f2200000e0000 */
[----:B---3--:R-:W-:Y:S01]  /*0fa0*/  ULEA UR6, UR7, UR6, 0x18 ;  /* 0x0000000607067291 */ /* 0x008fe2000f8ec03f */
[----:B----4-:R-:W-:-:S13]  /*0fb0*/  R2UR UR4, R0 ;  /* 0x00000000000472ca */ /* 0x010fda00000e0000 */
[----:B------:R-:W-:-:S04]  /*0fc0*/  ULEA.HI UR5, UR4, UR4, URZ, 0x1 ;  /* 0x0000000404057291 */ /* 0x000fc8000f8f083f */
[----:B------:R-:W-:-:S04]  /*0fd0*/  ULOP3.LUT UR5, UR5, 0x1ffffe, URZ, 0xc0, !UPT ;  /* 0x001ffffe05057892 */ /* 0x000fc8000f8ec03f */
[----:B------:R-:W-:-:S03]  /*0fe0*/  UIADD3 UR5, UR4, -UR5, URZ ;  /* 0x8000000504057290 */ /* 0x000fc6000fffe03f */
[----:B------:R-:W-:Y:S01]  /*0ff0*/  ULDC UR4, c[0x0][0x28c] ;  /* 0x0000a30000047ab9 */ /* 0x000fe20000000800 */
[----:B------:R-:W-:Y:S01]  /*1000*/  ULEA UR5, UR5, UR6, 0xb ;  /* 0x0000000605057291 */ /* 0x000fe2000f8e583f */
[----:B------:R-:W-:-:S03]  /*1010*/  ISETP.LT.AND P0, PT, RZ, UR4, PT ;  /* 0x00000004ff007c0c */ /* 0x000fc6000bf01270 */
[----:B------:R-:W-:-:S04]  /*1020*/  UIADD3 UR5, UR5, 0x100, URZ ;  /* 0x0000010005057890 */ /* 0x000fc8000fffe03f */
[----:B------:R-:W-:-:S04]  /*1030*/  USHF.R.U32.HI UR5, URZ, 0x4, UR5 ;  /* 0x000000043f057899 */ /* 0x000fc80008011605 */
[----:B------:R-:W-:Y:S02]  /*1040*/  ULOP3.LUT UR41, UR5, 0x3fff, URZ, 0xc0, !UPT ;  /* 0x00003fff05297892 */ /* 0x000fe4000f8ec03f */
[----:B------:R-:W-:Y:S10]  /*1050*/  @P0 BRA `(.L_x_13) ;  /* 0x0000000000400947 */ /* 0x000ff40003800000 */
[----:B------:R-:W-:Y:S01]  /*1060*/  MOV R0, 0x0 ;  /* 0x0000000000007802 */ /* 0x000fe20000000f00 */
[----:B------:R-:W-:Y:S01]  /*1070*/  ULDC.64 UR4, c[0x4][0x68] ;  /* 0x01001a0000047ab9 */ /* 0x000fe20000000a00 */
[----:B------:R-:W-:Y:S01]  /*1080*/  ULDC.64 UR6, c[0x4][0x8] ;  /* 0x0100020000067ab9 */ /* 0x000fe20000000a00 */
[----:B01----:R-:W-:Y:S01]  /*1090*/  IMAD.U32 R4, RZ, RZ, UR4 ;  /* 0x00000004ff047e24 */ /* 0x003fe2000f8e00ff */
[----:B------:R0:W1:Y:S01]  /*10a0*/  LDC.64 R14, c[0x4][R0] ;  /* 0x01000000000e7b82 */ /* 0x0000620000000a00 */
[----:B------:R-:W-:Y:S01]  /*10b0*/  IMAD.U32 R5, RZ, RZ, UR5 ;  /* 0x00000005ff057e24 */ /* 0x000fe2000f8e00ff */
[----:B------:R-:W-:Y:S01]  /*10c0*/  ULDC.64 UR4, c[0x4][0x70] ;  /* 0x01001c0000047ab9 */ /* 0x000fe20000000a00 */
[----:B------:R-:W-:Y:S02]  /*10d0*/  IMAD.U32 R10, RZ, RZ, UR6 ;  /* 0x00000006ff0a7e24 */ /* 0x000fe4000f8e00ff */
[----:B------:R-:W-:Y:S02]  /*10e0*/  IMAD.U32 R6, RZ, RZ, UR4 ;  /* 0x00000004ff067e24 */ /* 0x000fe4000f8e00ff */
[----:B------:R-:W-:-:S02]  /*10f0*/  IMAD.U32 R7, RZ, RZ, UR5 ;  /* 0x00000005ff077e24 */ /* 0x000fc4000f8e00ff */
[----:B------:R-:W-:Y:S02]  /*1100*/  IMAD.U32 R11, RZ, RZ, UR7 ;  /* 0x00000007ff0b7e24 */ /* 0x000fe4000f8e00ff */
[----:B------:R-:W-:Y:S02]  /*1110*/  IMAD.MOV.U32 R8, RZ, RZ, 0x1e1 ;  /* 0x000001e1ff087424 */ /* 0x000fe400078e00ff */
[----:B------:R-:W-:Y:S02]  /*1120*/  IMAD.MOV.U32 R12, RZ, RZ, 0x1 ;  /* 0x00000001ff0c7424 */ /* 0x000fe400078e00ff */
[----:B0-----:R-:W-:-:S07]  /*1130*/  IMAD.MOV.U32 R13, RZ, RZ, RZ ;  /* 0x000000ffff0d7224 */ /* 0x001fce00078e00ff */
[----:B------:R-:W-:-:S07]  /*1140*/  LEPC R20, `(.L_x_13) ;  /* 0x000000001014794e */ /* 0x000fce0000000000 */
[----:B-12--5:R-:W-:Y:S05]  /*1150*/  CALL.ABS.NOINC R14 ;  /* 0x000000000e007343 */ /* 0x026fea0003c00000 */
.L_x_13:
[----:B------:R-:W-:-:S04]  /*1160*/  LOP3.LUT R0, R19, 0x1, RZ, 0xfc, !PT ;  /* 0x0000000113007812 */ /* 0x000fc800078efcff */
[----:B------:R-:W-:-:S13]  /*1170*/  ISETP.NE.AND P0, PT, R0, 0x3, PT ;  /* 0x000000030000780c */ /* 0x000fda0003f05270 */
[----:B------:R-:W-:Y:S05]  /*1180*/  @!P0 BRA `(.L_x_14) ;  /* 0x0000000000048947 */ /* 0x000fea0003800000 */
[----:B------:R-:W-:Y:S01]  /*1190*/  BPT.TRAP 0x1 ;  /* 0x000000040000795c */ /* 0x000fe20000300000 */
.L_x_14:
[----:B------:R-:W3:Y:S01]  /*11a0*/  S2UR UR5, SR_CgaCtaId ;  /* 0x00000000000579c3 */ /* 0x000ee20000008800 */
[----:B------:R-:W-:Y:S01]  /*11b0*/  UMOV UR4, 0x400 ;  /* 0x0000040000047882 */ /* 0x000fe20000000000 */
[----:B------:R-:W-:Y:S02]  /*11c0*/  IMAD.U32 R0, RZ, RZ, UR38 ;  /* 0x00000026ff007e24 */ /* 0x000fe4000f8e00ff */
[----:B------:R-:W-:-:S03]  /*11d0*/  IMAD.U32 R3, RZ, RZ, UR39 ;  /* 0x00000027ff037e24 */ /* 0x000fc6000f8e00ff */
[----:B------:R-:W-:Y:S01]  /*11e0*/  SHF.L.U32 R0, R0, 0x1f, RZ ;  /* 0x0000001f00007819 */ /* 0x000fe200000006ff */
[----:B---3--:R-:W-:-:S06]  /*11f0*/  ULEA UR4, UR5, UR4, 0x18 ;  /* 0x0000000405047291 */ /* 0x008fcc000f8ec03f */
[----:B------:R-:W-:-:S04]  /*1200*/  IMAD.U32 R6, RZ, RZ, UR4 ;  /* 0x00000004ff067e24 */ /* 0x000fc8000f8e00ff */
[----:B------:R-:W-:-:S04]  /*1210*/  IMAD R3, R3, 0x8, R6 ;  /* 0x0000000803037824 */ /* 0x000fc800078e0206 */
[----:B------:R3:W4:Y:S01]  /*1220*/  SYNCS.PHASECHK.TRANS64.TRYWAIT P1, [R3+URZ], R0 ;  /* 0x00000000030075a7 */ /* 0x000722000802017f */
[----:B------:R-:W-:Y:S05]  /*1230*/  @!P0 BRA `(.L_x_15) ;  /* 0x0000000000048947 */ /* 0x000fea0003800000 */
[----:B------:R-:W-:Y:S01]  /*1240*/  BPT.TRAP 0x1 ;  /* 0x000000040000795c */ /* 0x000fe20000300000 */
.L_x_15:
[----:B----4-:R-:W-:Y:S05]  /*1250*/  @P1 BRA `(.L_x_16) ;  /* 0x0000000000081947 */ /* 0x010fea0003800000 */
[----:B------:R-:W4:Y:S02]  /*1260*/  SYNCS.PHASECHK.TRANS64.TRYWAIT P1, [R3+URZ], R0 ;  /* 0x00000000030075a7 */ /* 0x000f24000802017f */
[----:B----4-:R-:W-:Y:S05]  /*1270*/  @!P1 BRA `(.L_x_17) ;  /* 0x0000008800089947 */ /* 0x010fea0003800000 */
.L_x_16:
[----:B------:R-:W-:-:S04]  /*1280*/  UISETP.LT.AND UP0, UPT, UR40, 0x1, UPT ;  /* 0x000000012800788c */ /* 0x000fc8000bf01270 */
[----:B------:R-:W-:-:S06]  /*1290*/  USEL UR4, UR40, 0x1, UP0 ;  /* 0x0000000128047887 */ /* 0x000fcc0008000000 */
[----:B---34-:R-:W-:Y:S01]  /*12a0*/  IMAD.U32 R0, RZ, RZ, UR4 ;  /* 0x00000004ff007e24 */ /* 0x018fe2000f8e00ff */
[----:B------:R-:W-:Y:S05]  /*12b0*/  WARPSYNC.ALL ;  /* 0x0000000000007948 */ /* 0x000fea0003800000 */
[----:B------:R-:W-:-:S04]  /*12c0*/  IADD3 R0, -R0, UR40, RZ ;  /* 0x0000002800007c10 */ /* 0x000fc8000fffe1ff */
[----:B------:R-:W-:Y:S02]  /*12d0*/  ISETP.GE.AND P1, PT, R0, 0x1, PT ;  /* 0x000000010000780c */ /* 0x000fe40003f26270 */
[----:B------:R-:W-:Y:S01]  /*12e0*/  R2UR UR4, R6 ;  /* 0x00000000060472ca */ /* 0x000fe200000e0000 */
[----:B------:R-:W-:Y:S01]  /*12f0*/  ULOP3.LUT UR41, UR41, 0x10000, URZ, 0xfc, !UPT ;  /* 0x0001000029297892 */ /* 0x000fe2000f8efc3f */
[----:B------:R-:W-:Y:S01]  /*1300*/  WARPGROUP.ARRIVE ;  /* 0x00000000000079c5 */ /* 0x000fe20000000000 */
[----:B------:R-:W-:Y:S01]  /*1310*/  UMOV UR5, 0xc0000010 ;  /* 0xc000001000057882 */ /* 0x000fe20000000000 */
[----:B------:R-:W-:-:S09]  /*1320*/  UMOV UR7, 0xc0000010 ;  /* 0xc000001000077882 */ /* 0x000fd20000000000 */
[----:B------:R-:W-:-:S04]  /*1330*/  UIADD3 UR4, UR4, 0x5100, URZ ;  /* 0x0000510004047890 */ /* 0x000fc8000fffe03f */
[----:B------:R-:W-:-:S04]  /*1340*/  USHF.R.U32.HI UR4, URZ, 0x4, UR4 ;  /* 0x000000043f047899 */ /* 0x000fc80008011604 */
[----:B------:R-:W-:-:S04]  /*1350*/  ULOP3.LUT UR4, UR4, 0x3fff, URZ, 0xc0, !UPT ;  /* 0x00003fff04047892 */ /* 0x000fc8000f8ec03f */
[----:B------:R-:W-:Y:S02]  /*1360*/  ULOP3.LUT UR9, UR4, 0x10000, URZ, 0xfc, !UPT ;  /* 0x0001000004097892 */ /* 0x000fe4000f8efc3f */
[----:B------:R-:W-:Y:S02]  /*1370*/  ULEA UR4, UR39, UR41, 0x8 ;  /* 0x0000002927047291 */ /* 0x000fe4000f8e403f */
[----:B------:R-:W-:-:S09]  /*1380*/  ULEA UR6, UR39, UR9, 0x9 ;  /* 0x0000000927067291 */ /* 0x000fd2000f8e483f */
[----:B------:R-:W-:Y:S03]  /*1390*/  IGMMA.64x256x32.S8.S8 R24, gdesc[UR4], RZ, !UPT, gsb0 ;  /* 0x06600000041879f1 */ /* 0x000fe6000c0410ff */
[----:B------:R-:W-:Y:S02]  /*13a0*/  WARPGROUP.DEPBAR.LE gsb0, 0x0 ;  /* 0x00008000000079c5 */ /* 0x000fe40000010000 */
[----:B------:R-:W-:Y:S05]  /*13b0*/  @!P1 BRA `(.L_x_18) ;  /* 0x0000000000c49947 */ /* 0x000fea0003800000 */
[----:B------:R-:W-:Y:S02]  /*13c0*/  UIADD3 UR4, UR39, 0x1, URZ ;  /* 0x0000000127047890 */ /* 0x000fe4000fffe03f */
[----:B------:R-:W-:Y:S02]  /*13d0*/  IMAD.U32 R3, RZ, RZ, UR39 ;  /* 0x00000027ff037e24 */ /* 0x000fe4000f8e00ff */
[----:B------:R-:W-:-:S04]  /*13e0*/  UISETP.NE.AND UP0, UPT, UR4, 0x5, UPT ;  /* 0x000000050400788c */ /* 0x000fc8000bf05270 */
[----:B------:R-:W-:Y:S02]  /*13f0*/  USEL UR5, URZ, 0x1, UP0 ;  /* 0x000000013f057887 */ /* 0x000fe40008000000 */
[----:B------:R-:W-:Y:S02]  /*1400*/  USEL UR8, UR4, URZ, UP0 ;  /* 0x0000003f04087287 */ /* 0x000fe40008000000 */
[----:B------:R-:W-:-:S06]  /*1410*/  ULOP3.LUT UR5, UR38, UR5, URZ, 0x3c, !UPT ;  /* 0x0000000526057292 */ /* 0x000fcc000f8e3c3f */
[----:B------:R-:W-:-:S07]  /*1420*/  IMAD.U32 R7, RZ, RZ, UR5 ;  /* 0x00000005ff077e24 */ /* 0x000fce000f8e00ff */
.L_x_25:
[----:B------:R-:W-:Y:S05]  /*1430*/  @!P0 BRA `(.L_x_19) ;  /* 0x0000000000048947 */ /* 0x000fea0003800000 */
[----:B------:R-:W-:Y:S01]  /*1440*/  BPT.TRAP 0x1 ;  /* 0x000000040000795c */ /* 0x000fe20000300000 */
.L_x_19:
[----:B------:R-:W3:Y:S01]  /*1450*/  S2UR UR5, SR_CgaCtaId ;  /* 0x00000000000579c3 */ /* 0x000ee20000008800 */
[----:B------:R-:W-:Y:S01]  /*1460*/  UMOV UR4, 0x400 ;  /* 0x0000040000047882 */ /* 0x000fe20000000000 */
[----:B01----:R-:W-:Y:S01]  /*1470*/  IMAD.U32 R5, RZ, RZ, UR8 ;  /* 0x00000008ff057e24 */ /* 0x003fe2000f8e00ff */
[----:B------:R-:W-:Y:S01]  /*1480*/  SHF.L.U32 R4, R7, 0x1f, RZ ;  /* 0x0000001f07047819 */ /* 0x000fe200000006ff */
[----:B---3--:R-:W-:-:S06]  /*1490*/  ULEA UR4, UR5, UR4, 0x18 ;  /* 0x0000000405047291 */ /* 0x008fcc000f8ec03f */
[----:B------:R-:W-:-:S04]  /*14a0*/  IMAD.U32 R6, RZ, RZ, UR4 ;  /* 0x00000004ff067e24 */ /* 0x000fc8000f8e00ff */
[----:B------:R-:W-:-:S04]  /*14b0*/  IMAD R5, R5, 0x8, R6 ;  /* 0x0000000805057824 */ /* 0x000fc800078e0206 */
[----:B------:R0:W1:Y:S01]  /*14c0*/  SYNCS.PHASECHK.TRANS64.TRYWAIT P1, [R5+URZ], R4 ;  /* 0x00000004050075a7 */ /* 0x000062000802017f */
[----:B------:R-:W-:Y:S05]  /*14d0*/  @!P0 BRA `(.L_x_20) ;  /* 0x0000000000048947 */ /* 0x000fea0003800000 */
[----:B------:R-:W-:Y:S01]  /*14e0*/  BPT.TRAP 0x1 ;  /* 0x000000040000795c */ /* 0x000fe20000300000 */
.L_x_20:
[----:B-1----:R-:W-:Y:S05]  /*14f0*/  @P1 BRA `(.L_x_21) ;  /* 0x0000000000081947 */ /* 0x002fea0003800000 */
[----:B------:R-:W1:Y:S02]  /*1500*/  SYNCS.PHASECHK.TRANS64.TRYWAIT P1, [R5+URZ], R4 ;  /* 0x00000004050075a7 */ /* 0x000e64000802017f */
[----:B-1----:R-:W-:Y:S05]  /*1510*/  @!P1 BRA `(.L_x_22) ;  /* 0x0000008400749947 */ /* 0x002fea0003800000 */
.L_x_21:
[----:B------:R-:W-:Y:S01]  /*1520*/  ULEA UR4, UR8, UR41, 0x8 ;  /* 0x0000002908047291 */ /* 0x000fe2000f8e403f */
[----:B------:R-:W-:Y:S01]  /*1530*/  WARPGROUP.ARRIVE ;  /* 0x00000000000079c5 */ /* 0x000fe20000000000 */
[----:B------:R-:W-:Y:S01]  /*1540*/  ULEA UR6, UR8, UR9, 0x9 ;  /* 0x0000000908067291 */ /* 0x000fe2000f8e483f */
[----:B------:R-:W-:Y:S01]  /*1550*/  UMOV UR5, 0xc0000010 ;  /* 0xc000001000057882 */ /* 0x000fe20000000000 */
[----:B------:R-:W-:-:S07]  /*1560*/  UMOV UR7, 0xc0000010 ;  /* 0xc000001000077882 */ /* 0x000fce0000000000 */
[----:B------:R-:W-:Y:S03]  /*1570*/  IGMMA.64x256x32.S8.S8 R24, gdesc[UR4], R24, gsb0 ;  /* 0x06600000041879f1 */ /* 0x000fe60008041018 */
[----:B------:R-:W-:Y:S02]  /*1580*/  WARPGROUP.DEPBAR.LE gsb0, 0x0 ;  /* 0x00008000000079c5 */ /* 0x000fe40000010000 */
[----:B------:R-:W-:Y:S05]  /*1590*/  @!P0 BRA `(.L_x_23) ;  /* 0x0000000000048947 */ /* 0x000fea0003800000 */
[----:B------:R-:W-:Y:S01]  /*15a0*/  BPT.TRAP 0x1 ;  /* 0x000000040000795c */ /* 0x000fe20000300000 */
.L_x_23:
[----:B01----:R-:W-:Y:S01]  /*15b0*/  IMAD R4, R3, 0x8, R6 ;  /* 0x0000000803047824 */ /* 0x003fe200078e0206 */
[----:B------:R-:W-:-:S03]  /*15c0*/  ISETP.GT.U32.AND P1, PT, R19, 0x1, PT ;  /* 0x000000011300780c */ /* 0x000fc60003f24070 */
[----:B------:R-:W-:-:S05]  /*15d0*/  VIADD R4, R4, 0x28 ;  /* 0x0000002804047836 */ /* 0x000fca0000000000 */
[----:B------:R-:W-:-:S04]  /*15e0*/  PRMT R4, RZ, 0x654, R4 ;  /* 0x00000654ff047816 */ /* 0x000fc80000000004 */
[----:B------:R0:W-:Y:S01]  /*15f0*/  SYNCS.ARRIVE.TRANS64.RED.A1T0 RZ, [R4+URZ], RZ ;  /* 0x000000ff04ff79a7 */ /* 0x0001e2000810043f */
[----:B------:R-:W-:Y:S05]  /*1600*/  @P1 BRA `(.L_x_24) ;  /* 0x0000000000041947 */ /* 0x000fea0003800000 */
[----:B------:R-:W-:Y:S01]  /*1610*/  BPT.TRAP 0x1 ;  /* 0x000000040000795c */ /* 0x000fe20000300000 */
.L_x_24:
[----:B------:R-:W-:Y:S01]  /*1620*/  UIADD3 UR8, UR8, 0x1, URZ ;  /* 0x0000000108087890 */ /* 0x000fe2000fffe03f */
[C---:B------:R-:W-:Y:S01]  /*1630*/  ISETP.GT.AND P2, PT, R0.reuse, 0x1, PT ;  /* 0x000000010000780c */ /* 0x040fe20003f44270 */
[----:B------:R-:W-:Y:S02]  /*1640*/  VIADD R3, R3, 0x1 ;  /* 0x0000000103037836 */ /* 0x000fe40000000000 */
[----:B------:R-:W-:Y:S01]  /*1650*/  UISETP.NE.AND UP0, UPT, UR8, 0x5, UPT ;  /* 0x000000050800788c */ /* 0x000fe2000bf05270 */
[----:B------:R-:W-:Y:S02]  /*1660*/  VIADD R0, R0, 0xffffffff ;  /* 0xffffffff00007836 */ /* 0x000fe40000000000 */
[C---:B------:R-:W-:Y:S01]  /*1670*/  ISETP.NE.AND P1, PT, R3.reuse, 0x5, PT ;  /* 0x000000050300780c */ /* 0x040fe20003f25270 */
[----:B------:R-:W-:Y:S02]  /*1680*/  USEL UR4, URZ, 0x1, UP0 ;  /* 0x000000013f047887 */ /* 0x000fe40008000000 */
[----:B------:R-:W-:Y:S01]  /*1690*/  USEL UR8, UR8, URZ, UP0 ;  /* 0x0000003f08087287 */ /* 0x000fe20008000000 */
[----:B------:R-:W-:-:S03]  /*16a0*/  SEL R3, R3, RZ, P1 ;  /* 0x000000ff03037207 */ /* 0x000fc60000800000 */
[----:B------:R-:W-:Y:S01]  /*16b0*/  LOP3.LUT R7, R7, UR4, RZ, 0x3c, !PT ;  /* 0x0000000407077c12 */ /* 0x000fe2000f8e3cff */
[----:B------:R-:W-:Y:S07]  /*16c0*/  @P2 BRA `(.L_x_25) ;  /* 0xfffffffc00582947 */ /* 0x000fee000383ffff */
.L_x_18:
[----:B------:R-:W3:Y:S02]  /*16d0*/  LDC R0, c[0x0][0x28c] ;  /* 0x0000a300ff007b82 */ /* 0x000ee40000000800 */
[----:B---3--:R-:W-:-:S13]  /*16e0*/  ISETP.GE.AND P1, PT, R0, 0x1, PT ;  /* 0x000000010000780c */ /* 0x008fda0003f26270 */
[----:B------:R-:W-:Y:S05]  /*16f0*/  @!P1 BRA `(.L_x_26) ;  /* 0x0000000000409947 */ /* 0x000fea0003800000 */
[----:B------:R-:W-:Y:S05]  /*1700*/  @!P0 BRA `(.L_x_27) ;  /* 0x0000000000048947 */ /* 0x000fea0003800000 */
[----:B------:R-:W-:Y:S01]  /*1710*/  BPT.TRAP 0x1 ;  /* 0x000000040000795c */ /* 0x000fe20000300000 */
.L_x_27:
[----:B------:R-:W-:Y:S01]  /*1720*/  UISETP.LT.AND UP0, UPT, UR40, 0x1, UPT ;  /* 0x000000012800788c */ /* 0x000fe2000bf01270 */
[----:B------:R-:W-:-:S03]  /*1730*/  ISETP.GT.U32.AND P0, PT, R19, 0x1, PT ;  /* 0x000000011300780c */ /* 0x000fc60003f04070 */
[----:B------:R-:W-:-:S04]  /*1740*/  USEL UR6, UR40, 0x1, UP0 ;  /* 0x0000000128067887 */ /* 0x000fc80008000000 */
[----:B------:R-:W-:-:S04]  /*1750*/  UIADD3 UR6, UR39, UR40, -UR6 ;  /* 0x0000002827067290 */ /* 0x000fc8000fffe806 */
[----:B------:R-:W-:-:S04]  /*1760*/  UIMAD.WIDE.U32 UR4, UR6, -0x33333333, URZ ;  /* 0xcccccccd060478a5 */ /* 0x000fc8000f8e003f */
[----:B------:R-:W-:-:S04]  /*1770*/  USHF.R.U32.HI UR4, URZ, 0x2, UR5 ;  /* 0x000000023f047899 */ /* 0x000fc80008011605 */
[----:B------:R-:W-:-:S06]  /*1780*/  UIMAD UR6, UR4, -0x5, UR6 ;  /* 0xfffffffb040678a4 */ /* 0x000fcc000f8e0206 */
[----:B------:R-:W-:-:S04]  /*1790*/  IMAD.U32 R3, RZ, RZ, UR6 ;  /* 0x00000006ff037e24 */ /* 0x000fc8000f8e00ff */
[----:B------:R-:W-:-:S04]  /*17a0*/  IMAD R0, R3, 0x8, R6 ;  /* 0x0000000803007824 */ /* 0x000fc800078e0206 */
[----:B------:R-:W-:-:S05]  /*17b0*/  VIADD R0, R0, 0x28 ;  /* 0x0000002800007836 */ /* 0x000fca0000000000 */
[----:B------:R-:W-:-:S04]  /*17c0*/  PRMT R0, RZ, 0x654, R0 ;  /* 0x00000654ff007816 */ /* 0x000fc80000000000 */
[----:B------:R3:W-:Y:S01]  /*17d0*/  SYNCS.ARRIVE.TRANS64.RED.A1T0 RZ, [R0+URZ], RZ ;  /* 0x000000ff00ff79a7 */ /* 0x0007e2000810043f */
[----:B------:R-:W-:Y:S05]  /*17e0*/  @P0 BRA `(.L_x_26) ;  /* 0x0000000000040947 */ /* 0x000fea0003800000 */
[----:B------:R-:W-:Y:S01]  /*17f0*/  BPT.TRAP 0x1 ;  /* 0x000000040000795c */ /* 0x000fe20000300000 */
.L_x_26:
[----:B------:R-:W4:Y:S01]  /*1800*/  LDC R9, c[0x0][0x288] ;  /* 0x0000a200ff097b82 */ /* 0x000f220000000800 */
[--C-:B---3--:R-:W-:Y:S01]  /*1810*/  SHF.R.U32.HI R0, RZ, 0x2, R18.reuse ;  /* 0x00000002ff007819 */ /* 0x108fe20000011612 */
[----:B------:R-:W-:Y:S01]  /*1820*/  UIADD3 UR39, UR40, UR39, URZ ;  /* 0x0000002728277290 */ /* 0x000fe2000fffe03f */
[----:B01----:R-:W-:Y:S01]  /*1830*/  SHF.R.U32.HI R5, RZ, 0x7, R18 ;  /* 0x00000007ff057819 */ /* 0x003fe20000011612 */
[----:B------:R-:W-:Y:S01]  /*1840*/  ULDC UR7, c[0x0][0x284] ;  /* 0x0000a10000077ab9 */ /* 0x000fe20000000800 */
[----:B------:R-:W-:Y:S01]  /*1850*/  LOP3.LUT R4, R18, 0x60, RZ, 0xc0, !PT ;  /* 0x0000006012047812 */ /* 0x000fe200078ec0ff */
[----:B------:R-:W-:Y:S01]  /*1860*/  UISETP.GT.U32.AND UP0, UPT, UR39, 0x4, UPT ;  /* 0x000000042700788c */ /* 0x000fe2000bf04070 */
[----:B------:R-:W-:Y:S01]  /*1870*/  LOP3.LUT R3, R0, 0x7, RZ, 0xc0, !PT ;  /* 0x0000000700037812 */ /* 0x000fe200078ec0ff */
[----:B------:R-:W-:Y:S01]  /*1880*/  UISETP.GE.U32.AND UP1, UPT, UR40, 0x5, UPT ;  /* 0x000000052800788c */ /* 0x000fe2000bf26070 */
[----:B------:R-:W-:Y:S01]  /*1890*/  LOP3.LUT R0, R5, 0x1, RZ, 0xc0, !PT ;  /* 0x0000000105007812 */ /* 0x000fe200078ec0ff */
[----:B------:R-:W-:Y:S01]  /*18a0*/  UISETP.LT.U32.AND UP0, UPT, UR40, 0x5, UP0 ;  /* 0x000000052800788c */ /* 0x000fe20008701070 */
[----:B------:R-:W-:Y:S01]  /*18b0*/  SHF.R.U32.HI R6, RZ, 0x1, R4 ;  /* 0x00000001ff067819 */ /* 0x000fe20000011604 */
[----:B------:R-:W-:Y:S01]  /*18c0*/  IMAD.SHL.U32 R4, R18, 0x2, RZ ;  /* 0x0000000212047824 */ /* 0x000fe200078e00ff */
[----:B------:R-:W-:Y:S01]  /*18d0*/  SHF.R.S32.HI R14, RZ, 0x1f, R22 ;  /* 0x0000001fff0e7819 */ /* 0x000fe20000011416 */
[----:B------:R-:W-:Y:S01]  /*18e0*/  IMAD.SHL.U32 R8, R0, 0x40, RZ ;  /* 0x0000004000087824 */ /* 0x000fe200078e00ff */
[--C-:B------:R-:W-:Y:S01]  /*18f0*/  IADD3 R5, RZ, -R6, -R3.reuse ;  /* 0x80000006ff057210 */ /* 0x100fe20007ffe803 */
[----:B------:R-:W-:Y:S01]  /*1900*/  ULDC.64 UR8, c[0x0][0x5d0] ;  /* 0x0001740000087ab9 */ /* 0x000fe20000000a00 */
[----:B------:R-:W-:Y:S01]  /*1910*/  LOP3.LUT R4, R4, 0x6, RZ, 0xc0, !PT ;  /* 0x0000000604047812 */ /* 0x000fe200078ec0ff */
[----:B------:R-:W-:Y:S01]  /*1920*/  UIMAD.WIDE.U32 UR4, UR39, -0x33333333, URZ ;  /* 0xcccccccd270478a5 */ /* 0x000fe2000f8e003f */
[----:B------:R-:W-:Y:S01]  /*1930*/  LOP3.LUT R3, R8, 0x40, R3, 0xe2, !PT ;  /* 0x0000004008037812 */ /* 0x000fe200078ee203 */
[----:B------:R-:W-:Y:S01]  /*1940*/  IMAD R7, R0, -0x40, R5 ;  /* 0xffffffc000077824 */ /* 0x000fe200078e0205 */
[----:B------:R-:W-:Y:S01]  /*1950*/  LOP3.LUT R0, R18, 0x3, RZ, 0xc0, !PT ;  /* 0x0000000312007812 */ /* 0x000fe200078ec0ff */
[----:B------:R-:W-:Y:S01]  /*1960*/  USEL UR6, URZ, 0x1, !UP0 ;  /* 0x000000013f067887 */ /* 0x000fe2000c000000 */
[----:B------:R-:W-:Y:S01]  /*1970*/  PRMT R8, R4, 0x6540, R23 ;  /* 0x0000654004087816 */ /* 0x000fe20000000017 */
[----:B------:R-:W-:Y:S01]  /*1980*/  IMAD.SHL.U32 R23, R23, 0x100, RZ ;  /* 0x0000010017177824 */ /* 0x000fe200078e00ff */
[----:B------:R-:W-:Y:S01]  /*1990*/  USHF.R.U32.HI UR4, URZ, 0x2, UR5 ;  /* 0x000000023f047899 */ /* 0x000fe20008011605 */
[----:B----4-:R-:W-:Y:S01]  /*19a0*/  IMAD R12, R0, -0x2, R9 ;  /* 0xfffffffe000c7824 */ /* 0x010fe200078e0209 */
[----:B------:R-:W-:Y:S01]  /*19b0*/  ULOP3.LUT UR38, UR38, UR6, URZ, 0x3c, !UPT ;  /* 0x0000000626267292 */ /* 0x000fe2000f8e3c3f */
[----:B------:R-:W-:Y:S01]  /*19c0*/  IMAD.SHL.U32 R0, R152, 0x80, RZ ;  /* 0x0000008098007824 */ /* 0x000fe200078e00ff */
[----:B------:R-:W-:Y:S01]  /*19d0*/  ISETP.GE.AND P0, PT, R23, R9, PT ;  /* 0x000000091700720c */ /* 0x000fe20003f06270 */
[----:B------:R-:W-:Y:S01]  /*19e0*/  IMAD R5, R14, UR8, RZ ;  /* 0x000000080e057c24 */ /* 0x000fe2000f8e02ff */
[--C-:B------:R-:W-:Y:S01]  /*19f0*/  SHF.R.S32.HI R9, RZ, 0x1f, R8.reuse ;  /* 0x0000001fff097819 */ /* 0x100fe20000011408 */
[----:B------:R-:W-:Y:S01]  /*1a00*/  IMAD.WIDE R10, R152, 0x80, RZ ;  /* 0x00000080980a7825 */ /* 0x000fe200078e02ff */
[C---:B------:R-:W-:Y:S01]  /*1a10*/  ISETP.GE.OR P0, PT, R0.reuse, UR7, P0 ;  /* 0x0000000700007c0c */ /* 0x040fe20008706670 */
[----:B------:R-:W-:Y:S01]  /*1a20*/  UIMAD UR39, UR4, -0x5, UR39 ;  /* 0xfffffffb042778a4 */ /* 0x000fe2000f8e0227 */
[----:B------:R-:W-:Y:S01]  /*1a30*/  IADD3 R160, -R0, UR7, R7 ;  /* 0x0000000700a07c10 */ /* 0x000fe2000fffe107 */
[C---:B------:R-:W-:Y:S01]  /*1a40*/  IMAD R13, R22.reuse, UR9, R5 ;  /* 0x00000009160d7c24 */ /* 0x040fe2000f8e0205 */
[----:B------:R-:W-:Y:S01]  /*1a50*/  @UP1 ULOP3.LUT UR38, UR38, 0x1, UR4, 0x78, !UPT ;  /* 0x0000000126261892 */ /* 0x000fe2000f8e7804 */
[----:B------:R-:W-:Y:S01]  /*1a60*/  IMAD.WIDE.U32 R4, R22, UR8, R8 ;  /* 0x0000000816047c25 */ /* 0x000fe2000f8e0008 */
[----:B------:R-:W-:-:S03]  /*1a70*/  LOP3.LUT R161, R10, R3, R6, 0xfe, !PT ;  /* 0x000000030aa17212 */ /* 0x000fc600078efe06 */
[----:B------:R-:W-:Y:S02]  /*1a80*/  IMAD.IADD R5, R5, 0x1, R13 ;  /* 0x0000000105057824 */ /* 0x000fe400078e020d */
[----:B------:R-:W-:Y:S02]  /*1a90*/  IMAD.IADD R0, R12, 0x1, -R23 ;  /* 0x000000010c007824 */ /* 0x000fe400078e0a17 */
[----:B------:R-:W-:Y:S01]  /*1aa0*/  IMAD.MOV.U32 R152, RZ, RZ, -0x1 ;  /* 0xffffffffff987424 */ /* 0x000fe200078e00ff */
[----:B------:R-:W-:Y:S06]  /*1ab0*/  @P0 BRA `(.L_x_28) ;  /* 0x0000006000a00947 */ /* 0x000fec0003800000 */
[----:B------:R-:W0:Y:S01]  /*1ac0*/  LDC.64 R12, c[0x0][0x5c8] ;  /* 0x00017200ff0c7b82 */ /* 0x000e220000000a00 */
[----:B------:R-:W-:Y:S01]  /*1ad0*/  ULDC.64 UR4, c[0x0][0x5c0] ;  /* 0x0001700000047ab9 */ /* 0x000fe20000000a00 */
[----:B------:R-:W-:Y:S01]  /*1ae0*/  BSSY B0, `(.L_x_28) ;  /* 0x0000625000007945 */ /* 0x000fe20003800000 */
[-C--:B0-----:R-:W-:Y:S02]  /*1af0*/  IMAD R6, R11, R12.reuse, RZ ;  /* 0x0000000c0b067224 */ /* 0x081fe400078e02ff */
[----:B------:R-:W-:-:S04]  /*1b00*/  IMAD.WIDE.U32 R4, R161, R12, R4 ;  /* 0x0000000ca1047225 */ /* 0x000fc800078e0004 */
[----:B------:R-:W-:Y:S01]  /*1b10*/  IMAD R3, R161, R13, R6 ;  /* 0x0000000da1037224 */ /* 0x000fe200078e0206 */
[----:B------:R-:W-:-:S03]  /*1b20*/  IADD3 R4, P0, R4, UR4, RZ ;  /* 0x0000000404047c10 */ /* 0x000fc6000ff1e0ff */
[----:B------:R-:W-:Y:S01]  /*1b30*/  IMAD.IADD R3, R5, 0x1, R3 ;  /* 0x0000000105037824 */ /* 0x000fe200078e0203 */
[----:B------:R-:W-:-:S04]  /*1b40*/  LEA R6, P1, R12, R4, 0x3 ;  /* 0x000000040c067211 */ /* 0x000fc800078218ff */
[----:B------:R-:W-:Y:S02]  /*1b50*/  IADD3.X R5, R3, UR5, RZ, P0, !PT ;  /* 0x0000000503057c10 */ /* 0x000fe400087fe4ff */
[----:B-----5:R-:W-:Y:S02]  /*1b60*/  ISETP.NE.AND P0, PT, R154, RZ, PT ;  /* 0x000000ff9a00720c */ /* 0x020fe40003f05270 */
[----:B------:R-:W-:-:S11]  /*1b70*/  LEA.HI.X R7, R12, R5, R13, 0x3, P1 ;  /* 0x000000050c077211 */ /* 0x000fd600008f1c0d */
[----:B------:R-:W-:Y:S05]  /*1b80*/  @!P0 BRA `(.L_x_29) ;  /* 0x0000004800608947 */ /* 0x000fea0003800000 */
[----:B------:R-:W0:Y:S01]  /*1b90*/  LDC.64 R156, c[0x0][0x5b0] ;  /* 0x00016c00ff9c7b82 */ /* 0x000e220000000a00 */
[----:B------:R-:W-:Y:S01]  /*1ba0*/  ULDC.64 UR4, c[0x0][0x5b8] ;  /* 0x00016e0000047ab9 */ /* 0x000fe20000000a00 */
[----:B------:R-:W-:Y:S01]  /*1bb0*/  ISETP.GE.AND P1, PT, R160, 0x1, PT ;  /* 0x00000001a000780c */ /* 0x000fe20003f26270 */
[----:B------:R-:W-:Y:S01]  /*1bc0*/  IMAD R3, R14, UR4, RZ ;  /* 0x000000040e037c24 */ /* 0x000fe2000f8e02ff */
[----:B------:R-:W-:Y:S01]  /*1bd0*/  BSSY B1, `(.L_x_30) ;  /* 0x000000e000017945 */ /* 0x000fe20003800000 */
[----:B------:R-:W-:Y:S01]  /*1be0*/  IMAD.WIDE.U32 R20, R22, UR4, R8 ;  /* 0x0000000416147c25 */ /* 0x000fe2000f8e0008 */
[----:B------:R-:W-:Y:S02]  /*1bf0*/  ISETP.LT.OR P5, PT, R0, 0x1, !P1 ;  /* 0x000000010000780c */ /* 0x000fe40004fa1670 */
[----:B------:R-:W1:Y:S01]  /*1c00*/  LDC.64 R158, c[0x0][0x5a8] ;  /* 0x00016a00ff9e7b82 */ /* 0x000e620000000a00 */
[----:B------:R-:W-:Y:S02]  /*1c10*/  IMAD R3, R22, UR5, R3 ;  /* 0x0000000516037c24 */ /* 0x000fe4000f8e0203 */
[----:B------:R-:W-:-:S02]  /*1c20*/  IMAD.MOV.U32 R14, RZ, RZ, R20 ;  /* 0x000000ffff0e7224 */ /* 0x000fc400078e0014 */
[----:B------:R-:W-:Y:S02]  /*1c30*/  IMAD.IADD R15, R21, 0x1, R3 ;  /* 0x00000001150f7824 */ /* 0x000fe400078e0203 */
[-C--:B0-----:R-:W-:Y:S02]  /*1c40*/  IMAD R10, R11, R156.reuse, RZ ;  /* 0x0000009c0b0a7224 */ /* 0x081fe400078e02ff */
[----:B------:R-:W-:-:S04]  /*1c50*/  IMAD.WIDE.U32 R8, R161, R156, R14 ;  /* 0x0000009ca1087225 */ /* 0x000fc800078e000e */
[----:B------:R-:W-:Y:S01]  /*1c60*/  IMAD R13, R161, R157, R10 ;  /* 0x0000009da10d7224 */ /* 0x000fe200078e020a */
[----:B-1----:R-:W-:-:S04]  /*1c70*/  IADD3 R8, P0, R8, R158, RZ ;  /* 0x0000009e08087210 */ /* 0x002fc80007f1e0ff */
[----:B------:R-:W-:Y:S01]  /*1c80*/  IADD3.X R9, R159, R9, R13, P0, !PT ;  /* 0x000000099f097210 */ /* 0x000fe200007fe40d */
[----:B------:R-:W-:Y:S08]  /*1c90*/  @P5 BRA `(.L_x_31) ;  /* 0x0000000000045947 */ /* 0x000ff00003800000 */
[----:B--2---:R0:W5:Y:S02]  /*1ca0*/  LDG.E.U8 R155, desc[UR36][R8.64] ;  /* 0x00000024089b7981 */ /* 0x004164000c1e1100 */
.L_x_31:
[----:B------:R-:W-:Y:S05]  /*1cb0*/  BSYNC B1 ;  /* 0x0000000000017941 */ /* 0x000fea0003800000 */
.L_x_30:
[----:B-----5:R-:W-:Y:S01]  /*1cc0*/  LOP3.LUT R3, R155, 0xffff, RZ, 0xc0, !PT ;  /* 0x0000ffff9b037812 */ /* 0x020fe200078ec0ff */
[----:B------:R-:W-:Y:S01]  /*1cd0*/  IMAD.SHL.U32 R10, R156, 0x8, RZ ;  /* 0x000000089c0a7824 */ /* 0x000fe200078e00ff */
[----:B------:R-:W-:Y:S01]  /*1ce0*/  ISETP.LT.OR P2, PT, R0, 0x2, !P1 ;  /* 0x000000020000780c */ /* 0x000fe20004f41670 */
[----:B------:R-:W-:Y:S01]  /*1cf0*/  BSSY B1, `(.L_x_32) ;  /* 0x000000e000017945 */ /* 0x000fe20003800000 */
[----:B------:R-:W-:Y:S02]  /*1d00*/  PRMT R3, R3, 0x8880, RZ ;  /* 0x0000888003037816 */ /* 0x000fe400000000ff */
[----:B------:R-:W-:Y:S02]  /*1d10*/  SHF.L.U64.HI R11, R156, 0x3, R157 ;  /* 0x000000039c0b7819 */ /* 0x000fe4000001029d */
[----:B------:R-:W-:Y:S01]  /*1d20*/  ISETP.GE.AND P0, PT, R160, 0x9, PT ;  /* 0x00000009a000780c */ /* 0x000fe20003f06270 */
[----:B------:R-:W-:Y:S02]  /*1d30*/  IMAD R12, R3, R154, RZ ;  /* 0x0000009a030c7224 */ /* 0x000fe400078e02ff */
[----:B------:R-:W-:-:S04]  /*1d40*/  IMAD.WIDE.U32 R10, R161, R156, R10 ;  /* 0x0000009ca10a7225 */ /* 0x000fc800078e000a */
[----:B------:R-:W-:Y:S01]  /*1d50*/  @!P5 IMAD R3, R24, R153, R12 ;  /* 0x000000991803d224 */ /* 0x000fe200078e020c */
[----:B------:R-:W-:Y:S01]  /*1d60*/  IADD3 R10, P3, P4, R20, R158, R10 ;  /* 0x0000009e140a7210 */ /* 0x000fe20007c7e00a */
[----:B------:R-:W-:-:S03]  /*1d70*/  IMAD.IADD R13, R13, 0x1, R11 ;  /* 0x000000010d0d7824 */ /* 0x000fc600078e020b */
[----:B------:R1:W-:Y:S01]  /*1d80*/  @!P5 STG.E.U8 desc[UR36][R4.64], R3 ;  /* 0x000000030400d986 */ /* 0x0003e2000c101124 */
[----:B------:R-:W-:Y:S08]  /*1d90*/  @P2 BRA `(.L_x_33) ;  /* 0x00000000000c2947 */ /* 0x000ff00003800000 */
[----:B--2---:R-:W1:Y:S02]  /*1da0*/  LDG.E.U8 R155, desc[UR36][R8.64+0x1] ;  /* 0x00000124089b7981 */ /* 0x004e64000c1e1100 */
[----:B-1----:R-:W-:-:S05]  /*1db0*/  PRMT R3, R155, 0x8880, RZ ;  /* 0x000088809b037816 */ /* 0x002fca00000000ff */
[----:B------:R-:W-:-:S07]  /*1dc0*/  IMAD R12, R3, R154, RZ ;  /* 0x0000009a030c7224 */ /* 0x000fce00078e02ff */
.L_x_33:
[----:B------:R-:W-:Y:S05]  /*1dd0*/  BSYNC B1 ;  /* 0x0000000000017941 */ /* 0x000fea0003800000 */
.L_x_32:
[C---:B------:R-:W-:Y:S01]  /*1de0*/  ISETP.LT.OR P5, PT, R0.reuse, 0x1, !P0 ;  /* 0x000000010000780c */ /* 0x040fe200047a1670 */
[----:B------:R-:W-:Y:S01]  /*1df0*/  @!P2 IMAD R25, R25, R153, R12 ;  /* 0x000000991919a224 */ /* 0x000fe200078e020c */
[----:B------:R-:W-:Y:S01]  /*1e00*/  BSSY B1, `(.L_x_34) ;  /* 0x000000a000017945 */ /* 0x000fe20003800000 */
[----:B------:R-:W-:Y:S02]  /*1e10*/  IADD3.X R11, R15, R159, R13, P3, P4 ;  /* 0x0000009f0f0b7210 */ /* 0x000fe40001fe840d */
[C---:B------:R-:W-:Y:S01]  /*1e20*/  ISETP.LT.OR P3, PT, R0.reuse, 0x2, !P0 ;  /* 0x000000020000780c */ /* 0x040fe20004761670 */
[----:B------:R3:W-:Y:S01]  /*1e30*/  @!P2 STG.E.U8 desc[UR36][R4.64+0x1], R25 ;  /* 0x000001190400a986 */ /* 0x0007e2000c101124 */
[C---:B------:R-:W-:Y:S02]  /*1e40*/  ISETP.LT.OR P4, PT, R0.reuse, 0x9, !P1 ;  /* 0x000000090000780c */ /* 0x040fe40004f81670 */
[----:B------:R-:W-:-:S04]  /*1e50*/  ISETP.LT.OR P2, PT, R0, 0xa, !P1 ;  /* 0x0000000a0000780c */ /* 0x000fc80004f41670 */
[----:B------:R-:W-:Y:S09]  /*1e60*/  @P5 BRA `(.L_x_35) ;  /* 0x00000000000c5947 */ /* 0x000ff20003800000 */
[----:B--2---:R-:W1:Y:S02]  /*1e70*/  LDG.E.U8 R155, desc[UR36][R10.64] ;  /* 0x000000240a9b7981 */ /* 0x004e64000c1e1100 */
[----:B-1----:R-:W-:-:S05]  /*1e80*/  PRMT R3, R155, 0x8880, RZ ;  /* 0x000088809b037816 */ /* 0x002fca00000000ff */
[----:B------:R-:W-:-:S07]  /*1e90*/  IMAD R12, R3, R154, RZ ;  /* 0x0000009a030c7224 */ /* 0x000fce00078e02ff */
.L_x_35:
[----:B------:R-:W-:Y:S05]  /*1ea0*/  BSYNC B1 ;  /* 0x0000000000017941 */ /* 0x000fea0003800000 */
.L_x_34:
[----:B-1----:R-:W-:Y:S01]  /*1eb0*/  @!P5 IMAD R3, R26, R153, R12 ;  /* 0x000000991a03d224 */ /* 0x002fe200078e020c */
[----:B------:R-:W-:Y:S04]  /*1ec0*/  BSSY B1, `(.L_x_36) ;  /* 0x0000006000017945 */ /* 0x000fe80003800000 */
[----:B------:R1:W-:Y:S01]  /*1ed0*/  @!P5 STG.E.U8 desc[UR36][R6.64], R3 ;  /* 0x000000030600d986 */ /* 0x0003e2000c101124 */
[----:B------:R-:W-:Y:S05]  /*1ee0*/  @P3 BRA `(.L_x_37) ;  /* 0x00000000000c3947 */ /* 0x000fea0003800000 */
[----:B--2---:R-:W1:Y:S02]  /*1ef0*/  LDG.E.U8 R155, desc[UR36][R10.64+0x1] ;  /* 0x000001240a9b7981 */ /* 0x004e64000c1e1100 */
[----:B-1----:R-:W-:-:S05]  /*1f00*/  PRMT R3, R155, 0x8880, RZ ;  /* 0x000088809b037816 */ /* 0x002fca00000000ff */
[----:B------:R-:W-:-:S07]  /*1f10*/  IMAD R12, R3, R154, RZ ;  /* 0x0000009a030c7224 */ /* 0x000fce00078e02ff */
.L_x_37:
[----:B------:R-:W-:Y:S05]  /*1f20*/  BSYNC B1 ;  /* 0x0000000000017941 */ /* 0x000fea0003800000 */
.L_x_36:
[----:B------:R-:W-:Y:S01]  /*1f30*/  @!P3 IMAD R27, R27, R153, R12 ;  /* 0x000000991b1bb224 */ /* 0x000fe200078e020c */
[----:B------:R-:W-:Y:S04]  /*1f40*/  BSSY B1, `(.L_x_38) ;  /* 0x0000006000017945 */ /* 0x000fe80003800000 */
[----:B------:R4:W-:Y:S01]  /*1f50*/  @!P3 STG.E.U8 desc[UR36][R6.64+0x1], R27 ;  /* 0x0000011b0600b986 */ /* 0x0009e2000c101124 */
[----:B------:R-:W-:Y:S05]  /*1f60*/  @P4 BRA `(.L_x_39) ;  /* 0x00000000000c4947 */ /* 0x000fea0003800000 */
[----:B--2---:R-:W1:Y:S02]  /*1f70*/  LDG.E.U8 R155, desc[UR36][R8.64+0x8] ;  /* 0x00000824089b7981 */ /* 0x004e64000c1e1100 */
[----:B-1----:R-:W-:-:S05]  /*1f80*/  PRMT R3, R155, 0x8880, RZ ;  /* 0x000088809b037816 */ /* 0x002fca00000000ff */
[----:B------:R-:W-:-:S07]  /*1f90*/  IMAD R12, R3, R154, RZ ;  /* 0x0000009a030c7224 */ /* 0x000fce00078e02ff */
.L_x_39:
[----:B------:R-:W-:Y:S05]  /*1fa0*/  BSYNC B1 ;  /* 0x0000000000017941 */ /* 0x000fea0003800000 */
.L_x_38:
[----:B-1----:R-:W-:Y:S01]  /*1fb0*/  @!P4 IMAD R3, R28, R153, R12 ;  /* 0x000000991c03c224 */ /* 0x002fe200078e020c */
[----:B------:R-:W-:Y:S04]  /*1fc0*/  BSSY B1, `(.L_x_40) ;  /* 0x0000006000017945 */ /* 0x000fe80003800000 */
[----:B------:R1:W-:Y:S01]  /*1fd0*/  @!P4 STG.E.U8 desc[UR36][R4.64+0x8], R3 ;  /* 0x000008030400c986 */ /* 0x0003e2000c101124 */
[----:B------:R-:W-:Y:S05]  /*1fe0*/  @P2 BRA `(.L_x_41) ;  /* 0x00000000000c2947 */ /* 0x000fea0003800000 */
[----:B--2---:R-:W1:Y:S02]  /*1ff0*/  LDG.E.U8 R155, desc[UR36][R8.64+0x9] ;  /* 0x00000924089b7981 */ /* 0x004e64000c1e1100 */
[----:B-1----:R-:W-:-:S05]  /*2000*/  PRMT R3, R155, 0x8880, RZ ;  /* 0x000088809b037816 */ /* 0x002fca00000000ff */
[----:B------:R-:W-:-:S07]  /*2010*/  IMAD R12, R3, R154, RZ ;  /* 0x0000009a030c7224 */ /* 0x000fce00078e02ff */
.L_x_41:
[----:B------:R-:W-:Y:S05]  /*2020*/  BSYNC B1 ;  /* 0x0000000000017941 */ /* 0x000fea0003800000 */
.L_x_40:
[C---:B------:R-:W-:Y:S01]  /*2030*/  ISETP.LT.OR P4, PT, R0.reuse, 0x9, !P0 ;  /* 0x000000090000780c */ /* 0x040fe20004781670 */
[----:B------:R-:W-:Y:S01]  /*2040*/  @!P2 IMAD R29, R29, R153, R12 ;  /* 0x000000991d1da224 */ /* 0x000fe200078e020c */
[----:B------:R-:W-:Y:S01]  /*2050*/  BSSY B1, `(.L_x_42) ;  /* 0x0000009000017945 */ /* 0x000fe20003800000 */
[C---:B------:R-:W-:Y:S02]  /*2060*/  ISETP.LT.OR P3, PT, R0.reuse, 0xa, !P0 ;  /* 0x0000000a0000780c */ /* 0x040fe40004761670 */
[C---:B------:R-:W-:Y:S01]  /*2070*/  ISETP.LT.OR P5, PT, R0.reuse, 0x11, !P1 ;  /* 0x000000110000780c */ /* 0x040fe20004fa1670 */
[----:B------:R0:W-:Y:S01]  /*2080*/  @!P2 STG.E.U8 desc[UR36][R4.64+0x9], R29 ;  /* 0x0000091d0400a986 */ /* 0x0001e2000c101124 */
[----:B------:R-:W-:-:S06]  /*2090*/  ISETP.LT.OR P2, PT, R0, 0x12, !P1 ;  /* 0x000000120000780c */ /* 0x000fcc0004f41670 */
[----:B------:R-:W-:Y:S07]  /*20a0*/  @P4 BRA `(.L_x_43) ;  /* 0x00000000000c4947 */ /* 0x000fee0003800000 */
[----:B--2---:R-:W1:Y:S02]  /*20b0*/  LDG.E.U8 R155, desc[UR36][R10.64+0x8] ;  /* 0x000008240a9b7981 */ /* 0x004e64000c1e1100 */
[----:B-1----:R-:W-:-:S05]  /*20c0*/  PRMT R3, R155, 0x8880, RZ ;  /* 0x000088809b037816 */ /* 0x002fca00000000ff */
[----:B------:R-:W-:-:S07]  /*20d0*/  IMAD R12, R3, R154, RZ ;  /* 0x0000009a030c7224 */ /* 0x000fce00078e02ff */
.L_x_43:
[----:B------:R-:W-:Y:S05]  /*20e0*/  BSYNC B1 ;  /* 0x0000000000017941 */ /* 0x000fea0003800000 */
.L_x_42:
[----:B-1----:R-:W-:Y:S01]  /*20f0*/  @!P4 IMAD R3, R30, R153, R12 ;  /* 0x000000991e03c224 */ /* 0x002fe200078e020c */
[----:B------:R-:W-:Y:S04]  /*2100*/  BSSY B1, `(.L_x_44) ;  /* 0x0000006000017945 */ /* 0x000fe80003800000 */
[----:B------:R1:W-:Y:S01]  /*2110*/  @!P4 STG.E.U8 desc[UR36][R6.64+0x8], R3 ;  /* 0x000008030600c986 */ /* 0x0003e2000c101124 */
[----:B------:R-:W-:Y:S05]  /*2120*/  @P3 BRA `(.L_x_45) ;  /* 0x00000000000c3947 */ /* 0x000fea0003800000 */
[----:B--2---:R-:W1:Y:S02]  /*2130*/  LDG.E.U8 R155, desc[UR36][R10.64+0x9] ;  /* 0x000009240a9b7981 */ /* 0x004e64000c1e1100 */
[----:B-1----:R-:W-:-:S05]  /*2140*/  PRMT R3, R155, 0x8880, RZ ;  /* 0x000088809b037816 */ /* 0x002fca00000000ff */
[----:B------:R-:W-:-:S07]  /*2150*/  IMAD R12, R3, R154, RZ ;  /* 0x0000009a030c7224 */ /* 0x000fce00078e02ff */
.L_x_45:
[----:B------:R-:W-:Y:S05]  /*2160*/  BSYNC B1 ;  /* 0x0000000000017941 */ /* 0x000fea0003800000 */
.L_x_44:
[----:B------:R-:W-:Y:S01]  /*2170*/  @!P3 IMAD R31, R31, R153, R12 ;  /* 0x000000991f1fb224 */ /* 0x000fe200078e020c */
[----:B------:R-:W-:Y:S04]  /*2180*/  BSSY B1, `(.L_x_46) ;  /* 0x0000006000017945 */ /* 0x000fe80003800000 */
[----:B------:R0:W-:Y:S01]  /*2190*/  @!P3 STG.E.U8 desc[UR36][R6.64+0x9], R31 ;  /* 0x0000091f0600b986 */ /* 0x0001e2000c101124 */
[----:B------:R-:W-:Y:S05]  /*21a0*/  @P5 BRA `(.L_x_47) ;  /* 0x00000000000c5947 */ /* 0x000fea0003800000 */
[----:B--2---:R-:W1:Y:S02]  /*21b0*/  LDG.E.U8 R155, desc[UR36][R8.64+0x10] ;  /* 0x00001024089b7981 */ /* 0x004e64000c1e1100 */
[----:B-1----:R-:W-:-:S05]  /*21c0*/  PRMT R3, R155, 0x8880, RZ ;  /* 0x000088809b037816 */ /* 0x002fca00000000ff */
[----:B------:R-:W-:-:S07]  /*21d0*/  IMAD R12, R3, R154, RZ ;  /* 0x0000009a030c7224 */ /* 0x000fce00078e02ff */
.L_x_47:
[----:B------:R-:W-:Y:S05]  /*21e0*/  BSYNC B1 ;  /* 0x0000000000017941 */ /* 0x000fea0003800000 */
.L_x_46:
[----:B-1----:R-:W-:Y:S01]  /*21f0*/  @!P5 IMAD R3, R32, R153, R12 ;  /* 0x000000992003d224 */ /* 0x002fe200078e020c */
[----:B------:R-:W-:Y:S04]  /*2200*/  BSSY B1, `(.L_x_48) ;  /* 0x0000006000017945 */ /* 0x000fe80003800000 */
[----:B------:R1:W-:Y:S01]  /*2210*/  @!P5 STG.E.U8 desc[UR36][R4.64+0x10], R3 ;  /* 0x000010030400d986 */ /* 0x0003e2000c101124 */
[----:B------:R-:W-:Y:S05]  /*2220*/  @P2 BRA `(.L_x_49) ;  /* 0x00000000000c2947 */ /* 0x000fea0003800000 */
[----:B--2---:R-:W1:Y:S02]  /*2230*/  LDG.E.U8 R155, desc[UR36][R8.64+0x11] ;  /* 0x00001124089b7981 */ /* 0x004e64000c1e1100 */
[----:B-1----:R-:W-:-:S05]  /*2240*/  PRMT R3, R155, 0x8880, RZ ;  /* 0x000088809b037816 */ /* 0x002fca00000000ff */
[----:B------:R-:W-:-:S07]  /*2250*/  IMAD R12, R3, R154, RZ ;  /* 0x0000009a030c7224 */ /* 0x000fce00078e02ff */
.L_x_49:
[----:B------:R-:W-:Y:S05]  /*2260*/  BSYNC B1 ;  /* 0x0000000000017941 */ /* 0x000fea0003800000 */
.L_x_48:
        /* <DEDUP_REMOVED lines=11> */
.L_x_51:
[----:B------:R-:W-:Y:S05]  /*2320*/  BSYNC B1 ;  /* 0x0000000000017941 */ /* 0x000fea0003800000 */
.L_x_50:
[----:B-1----:R-:W-:Y:S01]  /*2330*/  @!P4 IMAD R3, R34, R153, R12 ;  /* 0x000000992203c224 */ /* 0x002fe200078e020c */
[----:B------:R-:W-:Y:S04]  /*2340*/  BSSY B1, `(.L_x_52) ;  /* 0x0000006000017945 */ /* 0x000fe80003800000 */
[----:B------:R1:W-:Y:S01]  /*2350*/  @!P4 STG.E.U8 desc[UR36][R6.64+0x10], R3 ;  /* 0x000010030600c986 */ /* 0x0003e2000c101124 */
[----:B------:R-:W-:Y:S05]  /*2360*/  @P3 BRA `(.L_x_53) ;  /* 0x00000000000c3947 */ /* 0x000fea0003800000 */
[----:B--2---:R-:W1:Y:S02]  /*2370*/  LDG.E.U8 R155, desc[UR36][R10.64+0x11] ;  /* 0x000011240a9b7981 */ /* 0x004e64000c1e1100 */
[----:B-1----:R-:W-:-:S05]  /*2380*/  PRMT R3, R155, 0x8880, RZ ;  /* 0x000088809b037816 */ /* 0x002fca00000000ff */
[----:B------:R-:W-:-:S07]  /*2390*/  IMAD R12, R3, R154, RZ ;  /* 0x0000009a030c7224 */ /* 0x000fce00078e02ff */
.L_x_53:
[----:B------:R-:W-:Y:S05]  /*23a0*/  BSYNC B1 ;  /* 0x0000000000017941 */ /* 0x000fea0003800000 */
.L_x_52:
[----:B------:R-:W-:Y:S01]  /*23b0*/  @!P3 IMAD R35, R35, R153, R12 ;  /* 0x000000992323b224 */ /* 0x000fe200078e020c */
[----:B------:R-:W-:Y:S04]  /*23c0*/  BSSY B1, `(.L_x_54) ;  /* 0x0000006000017945 */ /* 0x000fe80003800000 */
[----:B------:R0:W-:Y:S01]  /*23d0*/  @!P3 STG.E.U8 desc[UR36][R6.64+0x11], R35 ;  /* 0x000011230600b986 */ /* 0x0001e2000c101124 */
[----:B------:R-:W-:Y:S05]  /*23e0*/  @P5 BRA `(.L_x_55) ;  /* 0x00000000000c5947 */ /* 0x000fea0003800000 */
[----:B--2---:R-:W1:Y:S02]  /*23f0*/  LDG.E.U8 R155, desc[UR36][R8.64+0x18] ;  /* 0x00001824089b7981 */ /* 0x004e64000c1e1100 */
[----:B-1----:R-:W-:-:S05]  /*2400*/  PRMT R3, R155, 0x8880, RZ ;  /* 0x000088809b037816 */ /* 0x002fca00000000ff */
[----:B------:R-:W-:-:S07]  /*2410*/  IMAD R12, R3, R154, RZ ;  /* 0x0000009a030c7224 */ /* 0x000fce00078e02ff */
.L_x_55:
[----:B------:R-:W-:Y:S05]  /*2420*/  BSYNC B1 ;  /* 0x0000000000017941 */ /* 0x000fea0003800000 */
.L_x_54:
[----:B-1----:R-:W-:Y:S01]  /*2430*/  @!P5 IMAD R3, R36, R153, R12 ;  /* 0x000000992403d224 */ /* 0x002fe200078e020c */
[----:B------:R-:W-:Y:S04]  /*2440*/  BSSY B1, `(.L_x_56) ;  /* 0x0000006000017945 */ /* 0x000fe80003800000 */
[----:B------:R1:W-:Y:S01]  /*2450*/  @!P5 STG.E.U8 desc[UR36][R4.64+0x18], R3 ;  /* 0x000018030400d986 */ /* 0x0003e2000c101124 */
[----:B------:R-:W-:Y:S05]  /*2460*/  @P2 BRA `(.L_x_57) ;  /* 0x00000000000c2947 */ /* 0x000fea0003800000 */
[----:B--2---:R-:W1:Y:S02]  /*2470*/  LDG.E.U8 R155, desc[UR36][R8.64+0x19] ;  /* 0x00001924089b7981 */ /* 0x004e64000c1e1100 */
[----:B-1----:R-:W-:-:S05]  /*2480*/  PRMT R3, R155, 0x8880, RZ ;  /* 0x000088809b037816 */ /* 0x002fca00000000ff */
[----:B------:R-:W-:-:S07]  /*2490*/  IMAD R12, R3, R154, RZ ;  /* 0x0000009a030c7224 */ /* 0x000fce00078e02ff */
.L_x_57:
[----:B------:R-:W-:Y:S05]  /*24a0*/  BSYNC B1 ;  /* 0x0000000000017941 */ /* 0x000fea0003800000 */
.L_x_56:
        /* <DEDUP_REMOVED lines=11> */
.L_x_59:
[----:B------:R-:W-:Y:S05]  /*2560*/  BSYNC B1 ;  /* 0x0000000000017941 */ /* 0x000fea0003800000 */
.L_x_58:
[----:B-1----:R-:W-:Y:S01]  /*2570*/  @!P4 IMAD R3, R38, R153, R12 ;  /* 0x000000992603c224 */ /* 0x002fe200078e020c */
[----:B------:R-:W-:Y:S04]  /*2580*/  BSSY B1, `(.L_x_60) ;  /* 0x0000006000017945 */ /* 0x000fe80003800000 */
[----:B------:R1:W-:Y:S01]  /*2590*/  @!P4 STG.E.U8 desc[UR36][R6.64+0x18], R3 ;  /* 0x000018030600c986 */ /* 0x0003e2000c101124 */
[----:B------:R-:W-:Y:S05]  /*25a0*/  @P3 BRA `(.L_x_61) ;  /* 0x00000000000c3947 */ /* 0x000fea0003800000 */
[----:B--2---:R-:W1:Y:S02]  /*25b0*/  LDG.E.U8 R155, desc[UR36][R10.64+0x19] ;  /* 0x000019240a9b7981 */ /* 0x004e64000c1e1100 */
[----:B-1----:R-:W-:-:S05]  /*25c0*/  PRMT R3, R155, 0x8880, RZ ;  /* 0x000088809b037816 */ /* 0x002fca00000000ff */
[----:B------:R-:W-:-:S07]  /*25d0*/  IMAD R12, R3, R154, RZ ;  /* 0x0000009a030c7224 */ /* 0x000fce00078e02ff */
.L_x_61:
[----:B------:R-:W-:Y:S05]  /*25e0*/  BSYNC B1 ;  /* 0x0000000000017941 */ /* 0x000fea0003800000 */
.L_x_60:
[----:B------:R-:W-:Y:S01]  /*25f0*/  @!P3 IMAD R39, R39, R153, R12 ;  /* 0x000000992727b224 */ /* 0x000fe200078e020c */
[----:B------:R-:W-:Y:S04]  /*2600*/  BSSY B1, `(.L_x_62) ;  /* 0x0000006000017945 */ /* 0x000fe80003800000 */
[----:B------:R0:W-:Y:S01]  /*2610*/  @!P3 STG.E.U8 desc[UR36][R6.64+0x19], R39 ;  /* 0x000019270600b986 */ /* 0x0001e2000c101124 */
[----:B------:R-:W-:Y:S05]  /*2620*/  @P5 BRA `(.L_x_63) ;  /* 0x00000000000c5947 */ /* 0x000fea0003800000 */
[----:B--2---:R-:W1:Y:S02]  /*2630*/  LDG.E.U8 R155, desc[UR36][R8.64+0x20] ;  /* 0x00002024089b7981 */ /* 0x004e64000c1e1100 */
[----:B-1----:R-:W-:-:S05]  /*2640*/  PRMT R3, R155, 0x8880, RZ ;  /* 0x000088809b037816 */ /* 0x002fca00000000ff */
[----:B------:R-:W-:-:S07]  /*2650*/  IMAD R12, R3, R154, RZ ;  /* 0x0000009a030c7224 */ /* 0x000fce00078e02ff */
.L_x_63:
[----:B------:R-:W-:Y:S05]  /*2660*/  BSYNC B1 ;  /* 0x0000000000017941 */ /* 0x000fea0003800000 */
.L_x_62:
[----:B-1----:R-:W-:Y:S01]  /*2670*/  @!P5 IMAD R3, R40, R153, R12 ;  /* 0x000000992803d224 */ /* 0x002fe200078e020c */
[----:B------:R-:W-:Y:S04]  /*2680*/  BSSY B1, `(.L_x_64) ;  /* 0x0000006000017945 */ /* 0x000fe80003800000 */
[----:B------:R1:W-:Y:S01]  /*2690*/  @!P5 STG.E.U8 desc[UR36][R4.64+0x20], R3 ;  /* 0x000020030400d986 */ /* 0x0003e2000c101124 */
[----:B------:R-:W-:Y:S05]  /*26a0*/  @P2 BRA `(.L_x_65) ;  /* 0x00000000000c2947 */ /* 0x000fea0003800000 */
[----:B--2---:R-:W1:Y:S02]  /*26b0*/  LDG.E.U8 R155, desc[UR36][R8.64+0x21] ;  /* 0x00002124089b7981 */ /* 0x004e64000c1e1100 */
[----:B-1----:R-:W-:-:S05]  /*26c0*/  PRMT R3, R155, 0x8880, RZ ;  /* 0x000088809b037816 */ /* 0x002fca00000000ff */
[----:B------:R-:W-:-:S07]  /*26d0*/  IMAD R12, R3, R154, RZ ;  /* 0x0000009a030c7224 */ /* 0x000fce00078e02ff */
.L_x_65:
[----:B------:R-:W-:Y:S05]  /*26e0*/  BSYNC B1 ;  /* 0x0000000000017941 */ /* 0x000fea0003800000 */
.L_x_64:
        /* <DEDUP_REMOVED lines=11> */
.L_x_67:
[----:B------:R-:W-:Y:S05]  /*27a0*/  BSYNC B1 ;  /* 0x0000000000017941 */ /* 0x000fea0003800000 */
.L_x_66:
[----:B-1----:R-:W-:Y:S01]  /*27b0*/  @!P4 IMAD R3, R42, R153, R12 ;  /* 0x000000992a03c224 */ /* 0x002fe200078e020c */
[----:B------:R-:W-:Y:S04]  /*27c0*/  BSSY B1, `(.L_x_68) ;  /* 0x0000006000017945 */ /* 0x000fe80003800000 */
[----:B------:R1:W-:Y:S01]  /*27d0*/  @!P4 STG.E.U8 desc[UR36][R6.64+0x20], R3 ;  /* 0x000020030600c986 */ /* 0x0003e2000c101124 */
[----:B------:R-:W-:Y:S05]  /*27e0*/  @P3 BRA `(.L_x_69) ;  /* 0x00000000000c3947 */ /* 0x000fea0003800000 */
[----:B--2---:R-:W1:Y:S02]  /*27f0*/  LDG.E.U8 R155, desc[UR36][R10.64+0x21] ;  /* 0x000021240a9b7981 */ /* 0x004e64000c1e1100 */
[----:B-1----:R-:W-:-:S05]  /*2800*/  PRMT R3, R155, 0x8880, RZ ;  /* 0x000088809b037816 */ /* 0x002fca00000000ff */
[----:B------:R-:W-:-:S07]  /*2810*/  IMAD R12, R3, R154, RZ ;  /* 0x0000009a030c7224 */ /* 0x000fce00078e02ff */
.L_x_69:
[----:B------:R-:W-:Y:S05]  /*2820*/  BSYNC B1 ;  /* 0x0000000000017941 */ /* 0x000fea0003800000 */
.L_x_68:
[----:B------:R-:W-:Y:S01]  /*2830*/  @!P3 IMAD R43, R43, R153, R12 ;  /* 0x000000992b2bb224 */ /* 0x000fe200078e020c */
[----:B------:R-:W-:Y:S04]  /*2840*/  BSSY B1, `(.L_x_70) ;  /* 0x0000006000017945 */ /* 0x000fe80003800000 */
[----:B------:R0:W-:Y:S01]  /*2850*/  @!P3 STG.E.U8 desc[UR36][R6.64+0x21], R43 ;  /* 0x0000212b0600b986 */ /* 0x0001e2000c101124 */
[----:B------:R-:W-:Y:S05]  /*2860*/  @P5 BRA `(.L_x_71) ;  /* 0x00000000000c5947 */ /* 0x000fea0003800000 */
[----:B--2---:R-:W1:Y:S02]  /*2870*/  LDG.E.U8 R155, desc[UR36][R8.64+0x28] ;  /* 0x00002824089b7981 */ /* 0x004e64000c1e1100 */
[----:B-1----:R-:W-:-:S05]  /*2880*/  PRMT R3, R155, 0x8880, RZ ;  /* 0x000088809b037816 */ /* 0x002fca00000000ff */
[----:B------:R-:W-:-:S07]  /*2890*/  IMAD R12, R3, R154, RZ ;  /* 0x0000009a030c7224 */ /* 0x000fce00078e02ff */
.L_x_71:
[----:B------:R-:W-:Y:S05]  /*28a0*/  BSYNC B1 ;  /* 0x0000000000017941 */ /* 0x000fea0003800000 */
.L_x_70:
[----:B-1----:R-:W-:Y:S01]  /*28b0*/  @!P5 IMAD R3, R44, R153, R12 ;  /* 0x000000992c03d224 */ /* 0x002fe200078e020c */
[----:B------:R-:W-:Y:S04]  /*28c0*/  BSSY B1, `(.L_x_72) ;  /* 0x0000006000017945 */ /* 0x000fe80003800000 */
[----:B------:R1:W-:Y:S01]  /*28d0*/  @!P5 STG.E.U8 desc[UR36][R4.64+0x28], R3 ;  /* 0x000028030400d986 */ /* 0x0003e2000c101124 */
[----:B------:R-:W-:Y:S05]  /*28e0*/  @P2 BRA `(.L_x_73) ;  /* 0x00000000000c2947 */ /* 0x000fea0003800000 */
[----:B--2---:R-:W1:Y:S02]  /*28f0*/  LDG.E.U8 R155, desc[UR36][R8.64+0x29] ;  /* 0x00002924089b7981 */ /* 0x004e64000c1e1100 */
[----:B-1----:R-:W-:-:S05]  /*2900*/  PRMT R3, R155, 0x8880, RZ ;  /* 0x000088809b037816 */ /* 0x002fca00000000ff */
[----:B------:R-:W-:-:S07]  /*2910*/  IMAD R12, R3, R154, RZ ;  /* 0x0000009a030c7224 */ /* 0x000fce00078e02ff */
.L_x_73:
[----:B------:R-:W-:Y:S05]  /*2920*/  BSYNC B1 ;  /* 0x0000000000017941 */ /* 0x000fea0003800000 */
.L_x_72:
        /* <DEDUP_REMOVED lines=11> */
.L_x_75:
[----:B------:R-:W-:Y:S05]  /*29e0*/  BSYNC B1 ;  /* 0x0000000000017941 */ /* 0x000fea0003800000 */
.L_x_74:
[----:B-1----:R-:W-:Y:S01]  /*29f0*/  @!P4 IMAD R3, R46, R153, R12 ;  /* 0x000000992e03c224 */ /* 0x002fe200078e020c */
[----:B------:R-:W-:Y:S04]  /*2a00*/  BSSY B1, `(.L_x_76) ;  /* 0x0000006000017945 */ /* 0x000fe80003800000 */
[----:B------:R1:W-:Y:S01]  /*2a10*/  @!P4 STG.E.U8 desc[UR36][R6.64+0x28], R3 ;  /* 0x000028030600c986 */ /* 0x0003e2000c101124 */
[----:B------:R-:W-:Y:S05]  /*2a20*/  @P3 BRA `(.L_x_77) ;  /* 0x00000000000c3947 */ /* 0x000fea0003800000 */
[----:B--2---:R-:W1:Y:S02]  /*2a30*/  LDG.E.U8 R155, desc[UR36][R10.64+0x29] ;  /* 0x000029240a9b7981 */ /* 0x004e64000c1e1100 */
[----:B-1----:R-:W-:-:S05]  /*2a40*/  PRMT R3, R155, 0x8880, RZ ;  /* 0x000088809b037816 */ /* 0x002fca00000000ff */
[----:B------:R-:W-:-:S07]  /*2a50*/  IMAD R12, R3, R154, RZ ;  /* 0x0000009a030c7224 */ /* 0x000fce00078e02ff */
.L_x_77:
[----:B------:R-:W-:Y:S05]  /*2a60*/  BSYNC B1 ;  /* 0x0000000000017941 */ /* 0x000fea0003800000 */
.L_x_76:
[----:B------:R-:W-:Y:S01]  /*2a70*/  @!P3 IMAD R47, R47, R153, R12 ;  /* 0x000000992f2fb224 */ /* 0x000fe200078e020c */
[----:B------:R-:W-:Y:S04]  /*2a80*/  BSSY B1, `(.L_x_78) ;  /* 0x0000006000017945 */ /* 0x000fe80003800000 */
[----:B------:R0:W-:Y:S01]  /*2a90*/  @!P3 STG.E.U8 desc[UR36][R6.64+0x29], R47 ;  /* 0x0000292f0600b986 */ /* 0x0001e2000c101124 */
[----:B------:R-:W-:Y:S05]  /*2aa0*/  @P5 BRA `(.L_x_79) ;  /* 0x00000000000c5947 */ /* 0x000fea0003800000 */
[----:B--2---:R-:W1:Y:S02]  /*2ab0*/  LDG.E.U8 R155, desc[UR36][R8.64+0x30] ;  /* 0x00003024089b7981 */ /* 0x004e64000c1e1100 */
[----:B-1----:R-:W-:-:S05]  /*2ac0*/  PRMT R3, R155, 0x8880, RZ ;  /* 0x000088809b037816 */ /* 0x002fca00000000ff */
[----:B------:R-:W-:-:S07]  /*2ad0*/  IMAD R12, R3, R154, RZ ;  /* 0x0000009a030c7224 */ /* 0x000fce00078e02ff */
.L_x_79:
[----:B------:R-:W-:Y:S05]  /*2ae0*/  BSYNC B1 ;  /* 0x0000000000017941 */ /* 0x000fea0003800000 */
.L_x_78:
[----:B-1----:R-:W-:Y:S01]  /*2af0*/  @!P5 IMAD R3, R48, R153, R12 ;  /* 0x000000993003d224 */ /* 0x002fe200078e020c */
[----:B------:R-:W-:Y:S04]  /*2b00*/  BSSY B1, `(.L_x_80) ;  /* 0x0000006000017945 */ /* 0x000fe80003800000 */
[----:B------:R1:W-:Y:S01]  /*2b10*/  @!P5 STG.E.U8 desc[UR36][R4.64+0x30], R3 ;  /* 0x000030030400d986 */ /* 0x0003e2000c101124 */
[----:B------:R-:W-:Y:S05]  /*2b20*/  @P2 BRA `(.L_x_81) ;  /* 0x00000000000c2947 */ /* 0x000fea0003800000 */
[----:B--2---:R-:W1:Y:S02]  /*2b30*/  LDG.E.U8 R155, desc[UR36][R8.64+0x31] ;  /* 0x00003124089b7981 */ /* 0x004e64000c1e1100 */
[----:B-1----:R-:W-:-:S05]  /*2b40*/  PRMT R3, R155, 0x8880, RZ ;  /* 0x000088809b037816 */ /* 0x002fca00000000ff */
[----:B------:R-:W-:-:S07]  /*2b50*/  IMAD R12, R3, R154, RZ ;  /* 0x0000009a030c7224 */ /* 0x000fce00078e02ff */
.L_x_81:
[----:B------:R-:W-:Y:S05]  /*2b60*/  BSYNC B1 ;  /* 0x0000000000017941 */ /* 0x000fea0003800000 */
.L_x_80:
        /* <DEDUP_REMOVED lines=11> */
.L_x_83:
[----:B------:R-:W-:Y:S05]  /*2c20*/  BSYNC B1 ;  /* 0x0000000000017941 */ /* 0x000fea0003800000 */
.L_x_82:
[----:B-1----:R-:W-:Y:S01]  /*2c30*/  @!P4 IMAD R3, R50, R153, R12 ;  /* 0x000000993203c224 */ /* 0x002fe200078e020c */
[----:B------:R-:W-:Y:S04]  /*2c40*/  BSSY B1, `(.L_x_84) ;  /* 0x0000006000017945 */ /* 0x000fe80003800000 */
[----:B------:R1:W-:Y:S01]  /*2c50*/  @!P4 STG.E.U8 desc[UR36][R6.64+0x30], R3 ;  /* 0x000030030600c986 */ /* 0x0003e2000c101124 */
[----:B------:R-:W-:Y:S05]  /*2c60*/  @P3 BRA `(.L_x_85) ;  /* 0x00000000000c3947 */ /* 0x000fea0003800000 */
[----:B--2---:R-:W1:Y:S02]  /*2c70*/  LDG.E.U8 R155, desc[UR36][R10.64+0x31] ;  /* 0x000031240a9b7981 */ /* 0x004e64000c1e1100 */
[----:B-1----:R-:W-:-:S05]  /*2c80*/  PRMT R3, R155, 0x8880, RZ ;  /* 0x000088809b037816 */ /* 0x002fca00000000ff */
[----:B------:R-:W-:-:S07]  /*2c90*/  IMAD R12, R3, R154, RZ ;  /* 0x0000009a030c7224 */ /* 0x000fce00078e02ff */
.L_x_85:
[----:B------:R-:W-:Y:S05]  /*2ca0*/  BSYNC B1 ;  /* 0x0000000000017941 */ /* 0x000fea0003800000 */
.L_x_84:
[----:B------:R-:W-:Y:S01]  /*2cb0*/  @!P3 IMAD R51, R51, R153, R12 ;  /* 0x000000993333b224 */ /* 0x000fe200078e020c */
[----:B------:R-:W-:Y:S04]  /*2cc0*/  BSSY B1, `(.L_x_86) ;  /* 0x0000006000017945 */ /* 0x000fe80003800000 */
[----:B------:R0:W-:Y:S01]  /*2cd0*/  @!P3 STG.E.U8 desc[UR36][R6.64+0x31], R51 ;  /* 0x000031330600b986 */ /* 0x0001e2000c101124 */
[----:B------:R-:W-:Y:S05]  /*2ce0*/  @P5 BRA `(.L_x_87) ;  /* 0x00000000000c5947 */ /* 0x000fea0003800000 */
[----:B--2---:R-:W1:Y:S02]  /*2cf0*/  LDG.E.U8 R155, desc[UR36][R8.64+0x38] ;  /* 0x00003824089b7981 */ /* 0x004e64000c1e1100 */
[----:B-1----:R-:W-:-:S05]  /*2d00*/  PRMT R3, R155, 0x8880, RZ ;  /* 0x000088809b037816 */ /* 0x002fca00000000ff */
[----:B------:R-:W-:-:S07]  /*2d10*/  IMAD R12, R3, R154, RZ ;  /* 0x0000009a030c7224 */ /* 0x000fce00078e02ff */
.L_x_87:
[----:B------:R-:W-:Y:S05]  /*2d20*/  BSYNC B1 ;  /* 0x0000000000017941 */ /* 0x000fea0003800000 */
.L_x_86:
[----:B-1----:R-:W-:Y:S01]  /*2d30*/  @!P5 IMAD R3, R52, R153, R12 ;  /* 0x000000993403d224 */ /* 0x002fe200078e020c */
[----:B------:R-:W-:Y:S04]  /*2d40*/  BSSY B1, `(.L_x_88) ;  /* 0x0000006000017945 */ /* 0x000fe80003800000 */
[----:B------:R1:W-:Y:S01]  /*2d50*/  @!P5 STG.E.U8 desc[UR36][R4.64+0x38], R3 ;  /* 0x000038030400d986 */ /* 0x0003e2000c101124 */
[----:B------:R-:W-:Y:S05]  /*2d60*/  @P2 BRA `(.L_x_89) ;  /* 0x00000000000c2947 */ /* 0x000fea0003800000 */
[----:B--2---:R-:W1:Y:S02]  /*2d70*/  LDG.E.U8 R155, desc[UR36][R8.64+0x39] ;  /* 0x00003924089b7981 */ /* 0x004e64000c1e1100 */
[----:B-1----:R-:W-:-:S05]  /*2d80*/  PRMT R3, R155, 0x8880, RZ ;  /* 0x000088809b037816 */ /* 0x002fca00000000ff */
[----:B------:R-:W-:-:S07]  /*2d90*/  IMAD R12, R3, R154, RZ ;  /* 0x0000009a030c7224 */ /* 0x000fce00078e02ff */
.L_x_89:
[----:B------:R-:W-:Y:S05]  /*2da0*/  BSYNC B1 ;  /* 0x0000000000017941 */ /* 0x000fea0003800000 */
.L_x_88:
        /* <DEDUP_REMOVED lines=11> */
.L_x_91:
[----:B------:R-:W-:Y:S05]  /*2e60*/  BSYNC B1 ;  /* 0x0000000000017941 */ /* 0x000fea0003800000 */
.L_x_90:
[----:B-1----:R-:W-:Y:S01]  /*2e70*/  @!P4 IMAD R3, R54, R153, R12 ;  /* 0x000000993603c224 */ /* 0x002fe200078e020c */
[----:B------:R-:W-:Y:S04]  /*2e80*/  BSSY B1, `(.L_x_92) ;  /* 0x0000006000017945 */ /* 0x000fe80003800000 */
[----:B------:R1:W-:Y:S01]  /*2e90*/  @!P4 STG.E.U8 desc[UR36][R6.64+0x38], R3 ;  /* 0x000038030600c986 */ /* 0x0003e2000c101124 */
[----:B------:R-:W-:Y:S05]  /*2ea0*/  @P3 BRA `(.L_x_93) ;  /* 0x00000000000c3947 */ /* 0x000fea0003800000 */
[----:B--2---:R-:W1:Y:S02]  /*2eb0*/  LDG.E.U8 R155, desc[UR36][R10.64+0x39] ;  /* 0x000039240a9b7981 */ /* 0x004e64000c1e1100 */
[----:B-1----:R-:W-:-:S05]  /*2ec0*/  PRMT R3, R155, 0x8880, RZ ;  /* 0x000088809b037816 */ /* 0x002fca00000000ff */
[----:B------:R-:W-:-:S07]  /*2ed0*/  IMAD R12, R3, R154, RZ ;  /* 0x0000009a030c7224 */ /* 0x000fce00078e02ff */
.L_x_93:
[----:B------:R-:W-:Y:S05]  /*2ee0*/  BSYNC B1 ;  /* 0x0000000000017941 */ /* 0x000fea0003800000 */
.L_x_92:
[----:B------:R-:W-:Y:S01]  /*2ef0*/  @!P3 IMAD R55, R55, R153, R12 ;  /* 0x000000993737b224 */ /* 0x000fe200078e020c */
[----:B------:R-:W-:Y:S04]  /*2f00*/  BSSY B1, `(.L_x_94) ;  /* 0x0000006000017945 */ /* 0x000fe80003800000 */
[----:B------:R0:W-:Y:S01]  /*2f10*/  @!P3 STG.E.U8 desc[UR36][R6.64+0x39], R55 ;  /* 0x000039370600b986 */ /* 0x0001e2000c101124 */
[----:B------:R-:W-:Y:S05]  /*2f20*/  @P5 BRA `(.L_x_95) ;  /* 0x00000000000c5947 */ /* 0x000fea0003800000 */
[----:B--2---:R-:W1:Y:S02]  /*2f30*/  LDG.E.U8 R155, desc[UR36][R8.64+0x40] ;  /* 0x00004024089b7981 */ /* 0x004e64000c1e1100 */
[----:B-1----:R-:W-:-:S05]  /*2f40*/  PRMT R3, R155, 0x8880, RZ ;  /* 0x000088809b037816 */ /* 0x002fca00000000ff */
[----:B------:R-:W-:-:S07]  /*2f50*/  IMAD R12, R3, R154, RZ ;  /* 0x0000009a030c7224 */ /* 0x000fce00078e02ff */
.L_x_95:
[----:B------:R-:W-:Y:S05]  /*2f60*/  BSYNC B1 ;  /* 0x0000000000017941 */ /* 0x000fea0003800000 */
.L_x_94:
[----:B-1----:R-:W-:Y:S01]  /*2f70*/  @!P5 IMAD R3, R56, R153, R12 ;  /* 0x000000993803d224 */ /* 0x002fe200078e020c */
[----:B------:R-:W-:Y:S04]  /*2f80*/  BSSY B1, `(.L_x_96) ;  /* 0x0000006000017945 */ /* 0x000fe80003800000 */
[----:B------:R1:W-:Y:S01]  /*2f90*/  @!P5 STG.E.U8 desc[UR36][R4.64+0x40], R3 ;  /* 0x000040030400d986 */ /* 0x0003e2000c101124 */
[----:B------:R-:W-:Y:S05]  /*2fa0*/  @P2 BRA `(.L_x_97) ;  /* 0x00000000000c2947 */ /* 0x000fea0003800000 */
[----:B--2---:R-:W1:Y:S02]  /*2fb0*/  LDG.E.U8 R155, desc[UR36][R8.64+0x41] ;  /* 0x00004124089b7981 */ /* 0x004e64000c1e1100 */
[----:B-1----:R-:W-:-:S05]  /*2fc0*/  PRMT R3, R155, 0x8880, RZ ;  /* 0x000088809b037816 */ /* 0x002fca00000000ff */
[----:B------:R-:W-:-:S07]  /*2fd0*/  IMAD R12, R3, R154, RZ ;  /* 0x0000009a030c7224 */ /* 0x000fce00078e02ff */
.L_x_97:
[----:B------:R-:W-:Y:S05]  /*2fe0*/  BSYNC B1 ;  /* 0x0000000000017941 */ /* 0x000fea0003800000 */
.L_x_96:
        /* <DEDUP_REMOVED lines=11> */
.L_x_99:
[----:B------:R-:W-:Y:S05]  /*30a0*/  BSYNC B1 ;  /* 0x0000000000017941 */ /* 0x000fea0003800000 */
.L_x_98:
[----:B-1----:R-:W-:Y:S01]  /*30b0*/  @!P4 IMAD R3, R58, R153, R12 ;  /* 0x000000993a03c224 */ /* 0x002fe200078e020c */
[----:B------:R-:W-:Y:S04]  /*30c0*/  BSSY B1, `(.L_x_100) ;  /* 0x0000006000017945 */ /* 0x000fe80003800000 */
[----:B------:R1:W-:Y:S01]  /*30d0*/  @!P4 STG.E.U8 desc[UR36][R6.64+0x40], R3 ;  /* 0x000040030600c986 */ /* 0x0003e2000c101124 */
[----:B------:R-:W-:Y:S05]  /*30e0*/  @P3 BRA `(.L_x_101) ;  /* 0x00000000000c3947 */ /* 0x000fea0003800000 */
[----:B--2---:R-:W1:Y:S02]  /*30f0*/  LDG.E.U8 R155, desc[UR36][R10.64+0x41] ;  /* 0x000041240a9b7981 */ /* 0x004e64000c1e1100 */
[----:B-1----:R-:W-:-:S05]  /*3100*/  PRMT R3, R155, 0x8880, RZ ;  /* 0x000088809b037816 */ /* 0x002fca00000000ff */
[----:B------:R-:W-:-:S07]  /*3110*/  IMAD R12, R3, R154, RZ ;  /* 0x0000009a030c7224 */ /* 0x000fce00078e02ff */
.L_x_101:
[----:B------:R-:W-:Y:S05]  /*3120*/  BSYNC B1 ;  /* 0x0000000000017941 */ /* 0x000fea0003800000 */
.L_x_100:
[----:B------:R-:W-:Y:S01]  /*3130*/  @!P3 IMAD R59, R59, R153, R12 ;  /* 0x000000993b3bb224 */ /* 0x000fe200078e020c */
[----:B------:R-:W-:Y:S04]  /*3140*/  BSSY B1, `(.L_x_102) ;  /* 0x0000006000017945 */ /* 0x000fe80003800000 */
[----:B------:R0:W-:Y:S01]  /*3150*/  @!P3 STG.E.U8 desc[UR36][R6.64+0x41], R59 ;  /* 0x0000413b0600b986 */ /* 0x0001e2000c101124 */
[----:B------:R-:W-:Y:S05]  /*3160*/  @P5 BRA `(.L_x_103) ;  /* 0x00000000000c5947 */ /* 0x000fea0003800000 */
[----:B--2---:R-:W1:Y:S02]  /*3170*/  LDG.E.U8 R155, desc[UR36][R8.64+0x48] ;  /* 0x00004824089b7981 */ /* 0x004e64000c1e1100 */
[----:B-1----:R-:W-:-:S05]  /*3180*/  PRMT R3, R155, 0x8880, RZ ;  /* 0x000088809b037816 */ /* 0x002fca00000000ff */
[----:B------:R-:W-:-:S07]  /*3190*/  IMAD R12, R3, R154, RZ ;  /* 0x0000009a030c7224 */ /* 0x000fce00078e02ff */
.L_x_103:
[----:B------:R-:W-:Y:S05]  /*31a0*/  BSYNC B1 ;  /* 0x0000000000017941 */ /* 0x000fea0003800000 */
.L_x_102:
[----:B-1----:R-:W-:Y:S01]  /*31b0*/  @!P5 IMAD R3, R60, R153, R12 ;  /* 0x000000993c03d224 */ /* 0x002fe200078e020c */
[----:B------:R-:W-:Y:S04]  /*31c0*/  BSSY B1, `(.L_x_104) ;  /* 0x0000006000017945 */ /* 0x000fe80003800000 */
[----:B------:R1:W-:Y:S01]  /*31d0*/  @!P5 STG.E.U8 desc[UR36][R4.64+0x48], R3 ;  /* 0x000048030400d986 */ /* 0x0003e2000c101124 */
[----:B------:R-:W-:Y:S05]  /*31e0*/  @P2 BRA `(.L_x_105) ;  /* 0x00000000000c2947 */ /* 0x000fea0003800000 */
[----:B--2---:R-:W1:Y:S02]  /*31f0*/  LDG.E.U8 R155, desc[UR36][R8.64+0x49] ;  /* 0x00004924089b7981 */ /* 0x004e64000c1e1100 */
[----:B-1----:R-:W-:-:S05]  /*3200*/  PRMT R3, R155, 0x8880, RZ ;  /* 0x000088809b037816 */ /* 0x002fca00000000ff */
[----:B------:R-:W-:-:S07]  /*3210*/  IMAD R12, R3, R154, RZ ;  /* 0x0000009a030c7224 */ /* 0x000fce00078e02ff */
.L_x_105:
[----:B------:R-:W-:Y:S05]  /*3220*/  BSYNC B1 ;  /* 0x0000000000017941 */ /* 0x000fea0003800000 */
.L_x_104:
        /* <DEDUP_REMOVED lines=11> */
.L_x_107:
[----:B------:R-:W-:Y:S05]  /*32e0*/  BSYNC B1 ;  /* 0x0000000000017941 */ /* 0x000fea0003800000 */
.L_x_106:
[----:B-1----:R-:W-:Y:S01]  /*32f0*/  @!P4 IMAD R3, R62, R153, R12 ;  /* 0x000000993e03c224 */ /* 0x002fe200078e020c */
[----:B------:R-:W-:Y:S04]  /*3300*/  BSSY B1, `(.L_x_108) ;  /* 0x0000006000017945 */ /* 0x000fe80003800000 */
[----:B------:R1:W-:Y:S01]  /*3310*/  @!P4 STG.E.U8 desc[UR36][R6.64+0x48], R3 ;  /* 0x000048030600c986 */ /* 0x0003e2000c101124 */
[----:B------:R-:W-:Y:S05]  /*3320*/  @P3 BRA `(.L_x_109) ;  /* 0x00000000000c3947 */ /* 0x000fea0003800000 */
[----:B--2---:R-:W1:Y:S02]  /*3330*/  LDG.E.U8 R155, desc[UR36][R10.64+0x49] ;  /* 0x000049240a9b7981 */ /* 0x004e64000c1e1100 */
[----:B-1----:R-:W-:-:S05]  /*3340*/  PRMT R3, R155, 0x8880, RZ ;  /* 0x000088809b037816 */ /* 0x002fca00000000ff */
[----:B------:R-:W-:-:S07]  /*3350*/  IMAD R12, R3, R154, RZ ;  /* 0x0000009a030c7224 */ /* 0x000fce00078e02ff */
.L_x_109:
[----:B------:R-:W-:Y:S05]  /*3360*/  BSYNC B1 ;  /* 0x0000000000017941 */ /* 0x000fea0003800000 */
.L_x_108:
[----:B------:R-:W-:Y:S01]  /*3370*/  @!P3 IMAD R63, R63, R153, R12 ;  /* 0x000000993f3fb224 */ /* 0x000fe200078e020c */
[----:B------:R-:W-:Y:S04]  /*3380*/  BSSY B1, `(.L_x_110) ;  /* 0x0000006000017945 */ /* 0x000fe80003800000 */
[----:B------:R0:W-:Y:S01]  /*3390*/  @!P3 STG.E.U8 desc[UR36][R6.64+0x49], R63 ;  /* 0x0000493f0600b986 */ /* 0x0001e2000c101124 */
[----:B------:R-:W-:Y:S05]  /*33a0*/  @P5 BRA `(.L_x_111) ;  /* 0x00000000000c5947 */ /* 0x000fea0003800000 */
[----:B--2---:R-:W1:Y:S02]  /*33b0*/  LDG.E.U8 R155, desc[UR36][R8.64+0x50] ;  /* 0x00005024089b7981 */ /* 0x004e64000c1e1100 */
[----:B-1----:R-:W-:-:S05]  /*33c0*/  PRMT R3, R155, 0x8880, RZ ;  /* 0x000088809b037816 */ /* 0x002fca00000000ff */
[----:B------:R-:W-:-:S07]  /*33d0*/  IMAD R12, R3, R154, RZ ;  /* 0x0000009a030c7224 */ /* 0x000fce00078e02ff */
.L_x_111:
[----:B------:R-:W-:Y:S05]  /*33e0*/  BSYNC B1 ;  /* 0x0000000000017941 */ /* 0x000fea0003800000 */
.L_x_110:
[----:B-1----:R-:W-:Y:S01]  /*33f0*/  @!P5 IMAD R3, R64, R153, R12 ;  /* 0x000000994003d224 */ /* 0x002fe200078e020c */
[----:B------:R-:W-:Y:S04]  /*3400*/  BSSY B1, `(.L_x_112) ;  /* 0x0000006000017945 */ /* 0x000fe80003800000 */
[----:B------:R1:W-:Y:S01]  /*3410*/  @!P5 STG.E.U8 desc[UR36][R4.64+0x50], R3 ;  /* 0x000050030400d986 */ /* 0x0003e2000c101124 */
[----:B------:R-:W-:Y:S05]  /*3420*/  @P2 BRA `(.L_x_113) ;  /* 0x00000000000c2947 */ /* 0x000fea0003800000 */
[----:B--2---:R-:W1:Y:S02]  /*3430*/  LDG.E.U8 R155, desc[UR36][R8.64+0x51] ;  /* 0x00005124089b7981 */ /* 0x004e64000c1e1100 */
[----:B-1----:R-:W-:-:S05]  /*3440*/  PRMT R3, R155, 0x8880, RZ ;  /* 0x000088809b037816 */ /* 0x002fca00000000ff */
[----:B------:R-:W-:-:S07]  /*3450*/  IMAD R12, R3, R154, RZ ;  /* 0x0000009a030c7224 */ /* 0x000fce00078e02ff */
.L_x_113:
[----:B------:R-:W-:Y:S05]  /*3460*/  BSYNC B1 ;  /* 0x0000000000017941 */ /* 0x000fea0003800000 */
.L_x_112:
        /* <DEDUP_REMOVED lines=11> */
.L_x_115:
[----:B------:R-:W-:Y:S05]  /*3520*/  BSYNC B1 ;  /* 0x0000000000017941 */ /* 0x000fea0003800000 */
.L_x_114:
[----:B-1----:R-:W-:Y:S01]  /*3530*/  @!P4 IMAD R3, R66, R153, R12 ;  /* 0x000000994203c224 */ /* 0x002fe200078e020c */
[----:B------:R-:W-:Y:S04]  /*3540*/  BSSY B1, `(.L_x_116) ;  /* 0x0000006000017945 */ /* 0x000fe80003800000 */
[----:B------:R1:W-:Y:S01]  /*3550*/  @!P4 STG.E.U8 desc[UR36][R6.64+0x50], R3 ;  /* 0x000050030600c986 */ /* 0x0003e2000c101124 */
[----:B------:R-:W-:Y:S05]  /*3560*/  @P3 BRA `(.L_x_117) ;  /* 0x00000000000c3947 */ /* 0x000fea0003800000 */
[----:B--2---:R-:W1:Y:S02]  /*3570*/  LDG.E.U8 R155, desc[UR36][R10.64+0x51] ;  /* 0x000051240a9b7981 */ /* 0x004e64000c1e1100 */
[----:B-1----:R-:W-:-:S05]  /*3580*/  PRMT R3, R155, 0x8880, RZ ;  /* 0x000088809b037816 */ /* 0x002fca00000000ff */
[----:B------:R-:W-:-:S07]  /*3590*/  IMAD R12, R3, R154, RZ ;  /* 0x0000009a030c7224 */ /* 0x000fce00078e02ff */
.L_x_117:
[----:B------:R-:W-:Y:S05]  /*35a0*/  BSYNC B1 ;  /* 0x0000000000017941 */ /* 0x000fea0003800000 */
.L_x_116:
[----:B------:R-:W-:Y:S01]  /*35b0*/  @!P3 IMAD R67, R67, R153, R12 ;  /* 0x000000994343b224 */ /* 0x000fe200078e020c */
[----:B------:R-:W-:Y:S04]  /*35c0*/  BSSY B1, `(.L_x_118) ;  /* 0x0000006000017945 */ /* 0x000fe80003800000 */
[----:B------:R0:W-:Y:S01]  /*35d0*/  @!P3 STG.E.U8 desc[UR36][R6.64+0x51], R67 ;  /* 0x000051430600b986 */ /* 0x0001e2000c101124 */
[----:B------:R-:W-:Y:S05]  /*35e0*/  @P5 BRA `(.L_x_119) ;  /* 0x00000000000c5947 */ /* 0x000fea0003800000 */
[----:B--2---:R-:W1:Y:S02]  /*35f0*/  LDG.E.U8 R155, desc[UR36][R8.64+0x58] ;  /* 0x00005824089b7981 */ /* 0x004e64000c1e1100 */
[----:B-1----:R-:W-:-:S05]  /*3600*/  PRMT R3, R155, 0x8880, RZ ;  /* 0x000088809b037816 */ /* 0x002fca00000000ff */
[----:B------:R-:W-:-:S07]  /*3610*/  IMAD R12, R3, R154, RZ ;  /* 0x0000009a030c7224 */ /* 0x000fce00078e02ff */
.L_x_119:
[----:B------:R-:W-:Y:S05]  /*3620*/  BSYNC B1 ;  /* 0x0000000000017941 */ /* 0x000fea0003800000 */
.L_x_118:
[----:B-1----:R-:W-:Y:S01]  /*3630*/  @!P5 IMAD R3, R68, R153, R12 ;  /* 0x000000994403d224 */ /* 0x002fe200078e020c */
[----:B------:R-:W-:Y:S04]  /*3640*/  BSSY B1, `(.L_x_120) ;  /* 0x0000006000017945 */ /* 0x000fe80003800000 */
[----:B------:R1:W-:Y:S01]  /*3650*/  @!P5 STG.E.U8 desc[UR36][R4.64+0x58], R3 ;  /* 0x000058030400d986 */ /* 0x0003e2000c101124 */
[----:B------:R-:W-:Y:S05]  /*3660*/  @P2 BRA `(.L_x_121) ;  /* 0x00000000000c2947 */ /* 0x000fea0003800000 */
[----:B--2---:R-:W1:Y:S02]  /*3670*/  LDG.E.U8 R155, desc[UR36][R8.64+0x59] ;  /* 0x00005924089b7981 */ /* 0x004e64000c1e1100 */
[----:B-1----:R-:W-:-:S05]  /*3680*/  PRMT R3, R155, 0x8880, RZ ;  /* 0x000088809b037816 */ /* 0x002fca00000000ff */
[----:B------:R-:W-:-:S07]  /*3690*/  IMAD R12, R3, R154, RZ ;  /* 0x0000009a030c7224 */ /* 0x000fce00078e02ff */
.L_x_121:
[----:B------:R-:W-:Y:S05]  /*36a0*/  BSYNC B1 ;  /* 0x0000000000017941 */ /* 0x000fea0003800000 */
.L_x_120:
        /* <DEDUP_REMOVED lines=11> */
.L_x_123:
[----:B------:R-:W-:Y:S05]  /*3760*/  BSYNC B1 ;  /* 0x0000000000017941 */ /* 0x000fea0003800000 */
.L_x_122:
[----:B-1----:R-:W-:Y:S01]  /*3770*/  @!P4 IMAD R3, R70, R153, R12 ;  /* 0x000000994603c224 */ /* 0x002fe200078e020c */
[----:B------:R-:W-:Y:S04]  /*3780*/  BSSY B1, `(.L_x_124) ;  /* 0x0000006000017945 */ /* 0x000fe80003800000 */
[----:B------:R1:W-:Y:S01]  /*3790*/  @!P4 STG.E.U8 desc[UR36][R6.64+0x58], R3 ;  /* 0x000058030600c986 */ /* 0x0003e2000c101124 */
[----:B------:R-:W-:Y:S05]  /*37a0*/  @P3 BRA `(.L_x_125) ;  /* 0x00000000000c3947 */ /* 0x000fea0003800000 */
[----:B--2---:R-:W1:Y:S02]  /*37b0*/  LDG.E.U8 R155, desc[UR36][R10.64+0x59] ;  /* 0x000059240a9b7981 */ /* 0x004e64000c1e1100 */
[----:B-1----:R-:W-:-:S05]  /*37c0*/  PRMT R3, R155, 0x8880, RZ ;  /* 0x000088809b037816 */ /* 0x002fca00000000ff */
[----:B------:R-:W-:-:S07]  /*37d0*/  IMAD R12, R3, R154, RZ ;  /* 0x0000009a030c7224 */ /* 0x000fce00078e02ff */
.L_x_125:
[----:B------:R-:W-:Y:S05]  /*37e0*/  BSYNC B1 ;  /* 0x0000000000017941 */ /* 0x000fea0003800000 */
.L_x_124:
[----:B------:R-:W-:Y:S01]  /*37f0*/  @!P3 IMAD R71, R71, R153, R12 ;  /* 0x000000994747b224 */ /* 0x000fe200078e020c */
[----:B------:R-:W-:Y:S04]  /*3800*/  BSSY B1, `(.L_x_126) ;  /* 0x0000006000017945 */ /* 0x000fe80003800000 */
[----:B------:R0:W-:Y:S01]  /*3810*/  @!P3 STG.E.U8 desc[UR36][R6.64+0x59], R71 ;  /* 0x000059470600b986 */ /* 0x0001e2000c101124 */
[----:B------:R-:W-:Y:S05]  /*3820*/  @P5 BRA `(.L_x_127) ;  /* 0x00000000000c5947 */ /* 0x000fea0003800000 */
[----:B--2---:R-:W1:Y:S02]  /*3830*/  LDG.E.U8 R155, desc[UR36][R8.64+0x60] ;  /* 0x00006024089b7981 */ /* 0x004e64000c1e1100 */
[----:B-1----:R-:W-:-:S05]  /*3840*/  PRMT R3, R155, 0x8880, RZ ;  /* 0x000088809b037816 */ /* 0x002fca00000000ff */
[----:B------:R-:W-:-:S07]  /*3850*/  IMAD R12, R3, R154, RZ ;  /* 0x0000009a030c7224 */ /* 0x000fce00078e02ff */
.L_x_127:
[----:B------:R-:W-:Y:S05]  /*3860*/  BSYNC B1 ;  /* 0x0000000000017941 */ /* 0x000fea0003800000 */
.L_x_126:
[----:B-1----:R-:W-:Y:S01]  /*3870*/  @!P5 IMAD R3, R72, R153, R12 ;  /* 0x000000994803d224 */ /* 0x002fe200078e020c */
[----:B------:R-:W-:Y:S04]  /*3880*/  BSSY B1, `(.L_x_128) ;  /* 0x0000006000017945 */ /* 0x000fe80003800000 */
[----:B------:R1:W-:Y:S01]  /*3890*/  @!P5 STG.E.U8 desc[UR36][R4.64+0x60], R3 ;  /* 0x000060030400d986 */ /* 0x0003e2000c101124 */
[----:B------:R-:W-:Y:S05]  /*38a0*/  @P2 BRA `(.L_x_129) ;  /* 0x00000000000c2947 */ /* 0x000fea0003800000 */
[----:B--2---:R-:W1:Y:S02]  /*38b0*/  LDG.E.U8 R155, desc[UR36][R8.64+0x61] ;  /* 0x00006124089b7981 */ /* 0x004e64000c1e1100 */
[----:B-1----:R-:W-:-:S05]  /*38c0*/  PRMT R3, R155, 0x8880, RZ ;  /* 0x000088809b037816 */ /* 0x002fca00000000ff */
[----:B------:R-:W-:-:S07]  /*38d0*/  IMAD R12, R3, R154, RZ ;  /* 0x0000009a030c7224 */ /* 0x000fce00078e02ff */
.L_x_129:
[----:B------:R-:W-:Y:S05]  /*38e0*/  BSYNC B1 ;  /* 0x0000000000017941 */ /* 0x000fea0003800000 */
.L_x_128:
        /* <DEDUP_REMOVED lines=11> */
.L_x_131:
[----:B------:R-:W-:Y:S05]  /*39a0*/  BSYNC B1 ;  /* 0x0000000000017941 */ /* 0x000fea0003800000 */
.L_x_130:
[----:B-1----:R-:W-:Y:S01]  /*39b0*/  @!P4 IMAD R3, R74, R153, R12 ;  /* 0x000000994a03c224 */ /* 0x002fe200078e020c */
[----:B------:R-:W-:Y:S04]  /*39c0*/  BSSY B1, `(.L_x_132) ;  /* 0x0000006000017945 */ /* 0x000fe80003800000 */
[----:B------:R1:W-:Y:S01]  /*39d0*/  @!P4 STG.E.U8 desc[UR36][R6.64+0x60], R3 ;  /* 0x000060030600c986 */ /* 0x0003e2000c101124 */
[----:B------:R-:W-:Y:S05]  /*39e0*/  @P3 BRA `(.L_x_133) ;  /* 0x00000000000c3947 */ /* 0x000fea0003800000 */
[----:B--2---:R-:W1:Y:S02]  /*39f0*/  LDG.E.U8 R155, desc[UR36][R10.64+0x61] ;  /* 0x000061240a9b7981 */ /* 0x004e64000c1e1100 */
[----:B-1----:R-:W-:-:S05]  /*3a00*/  PRMT R3, R155, 0x8880, RZ ;  /* 0x000088809b037816 */ /* 0x002fca00000000ff */
[----:B------:R-:W-:-:S07]  /*3a10*/  IMAD R12, R3, R154, RZ ;  /* 0x0000009a030c7224 */ /* 0x000fce00078e02ff */
.L_x_133:
[----:B------:R-:W-:Y:S05]  /*3a20*/  BSYNC B1 ;  /* 0x0000000000017941 */ /* 0x000fea0003800000 */
.L_x_132:
[----:B------:R-:W-:Y:S01]  /*3a30*/  @!P3 IMAD R75, R75, R153, R12 ;  /* 0x000000994b4bb224 */ /* 0x000fe200078e020c */
[----:B------:R-:W-:Y:S04]  /*3a40*/  BSSY B1, `(.L_x_134) ;  /* 0x0000006000017945 */ /* 0x000fe80003800000 */
[----:B------:R0:W-:Y:S01]  /*3a50*/  @!P3 STG.E.U8 desc[UR36][R6.64+0x61], R75 ;  /* 0x0000614b0600b986 */ /* 0x0001e2000c101124 */
[----:B------:R-:W-:Y:S05]  /*3a60*/  @P5 BRA `(.L_x_135) ;  /* 0x00000000000c5947 */ /* 0x000fea0003800000 */
[----:B--2---:R-:W1:Y:S02]  /*3a70*/  LDG.E.U8 R155, desc[UR36][R8.64+0x68] ;  /* 0x00006824089b7981 */ /* 0x004e64000c1e1100 */
[----:B-1----:R-:W-:-:S05]  /*3a80*/  PRMT R3, R155, 0x8880, RZ ;  /* 0x000088809b037816 */ /* 0x002fca00000000ff */
[----:B------:R-:W-:-:S07]  /*3a90*/  IMAD R12, R3, R154, RZ ;  /* 0x0000009a030c7224 */ /* 0x000fce00078e02ff */
.L_x_135:
[----:B------:R-:W-:Y:S05]  /*3aa0*/  BSYNC B1 ;  /* 0x0000000000017941 */ /* 0x000fea0003800000 */
.L_x_134:
[----:B-1----:R-:W-:Y:S01]  /*3ab0*/  @!P5 IMAD R3, R76, R153, R12 ;  /* 0x000000994c03d224 */ /* 0x002fe200078e020c */
[----:B------:R-:W-:Y:S04]  /*3ac0*/  BSSY B1, `(.L_x_136) ;  /* 0x0000006000017945 */ /* 0x000fe80003800000 */
[----:B------:R1:W-:Y:S01]  /*3ad0*/  @!P5 STG.E.U8 desc[UR36][R4.64+0x68], R3 ;  /* 0x000068030400d986 */ /* 0x0003e2000c101124 */
[----:B------:R-:W-:Y:S05]  /*3ae0*/  @P2 BRA `(.L_x_137) ;  /* 0x00000000000c2947 */ /* 0x000fea0003800000 */
[----:B--2---:R-:W1:Y:S02]  /*3af0*/  LDG.E.U8 R155, desc[UR36][R8.64+0x69] ;  /* 0x00006924089b7981 */ /* 0x004e64000c1e1100 */
[----:B-1----:R-:W-:-:S05]  /*3b00*/  PRMT R3, R155, 0x8880, RZ ;  /* 0x000088809b037816 */ /* 0x002fca00000000ff */
[----:B------:R-:W-:-:S07]  /*3b10*/  IMAD R12, R3, R154, RZ ;  /* 0x0000009a030c7224 */ /* 0x000fce00078e02ff */
.L_x_137:
[----:B------:R-:W-:Y:S05]  /*3b20*/  BSYNC B1 ;  /* 0x0000000000017941 */ /* 0x000fea0003800000 */
.L_x_136:
        /* <DEDUP_REMOVED lines=11> */
.L_x_139:
[----:B------:R-:W-:Y:S05]  /*3be0*/  BSYNC B1 ;  /* 0x0000000000017941 */ /* 0x000fea0003800000 */
.L_x_138:
[----:B-1----:R-:W-:Y:S01]  /*3bf0*/  @!P4 IMAD R3, R78, R153, R12 ;  /* 0x000000994e03c224 */ /* 0x002fe200078e020c */
[----:B------:R-:W-:Y:S04]  /*3c00*/  BSSY B1, `(.L_x_140) ;  /* 0x0000006000017945 */ /* 0x000fe80003800000 */
[----:B------:R1:W-:Y:S01]  /*3c10*/  @!P4 STG.E.U8 desc[UR36][R6.64+0x68], R3 ;  /* 0x000068030600c986 */ /* 0x0003e2000c101124 */
[----:B------:R-:W-:Y:S05]  /*3c20*/  @P3 BRA `(.L_x_141) ;  /* 0x00000000000c3947 */ /* 0x000fea0003800000 */
[----:B--2---:R-:W1:Y:S02]  /*3c30*/  LDG.E.U8 R155, desc[UR36][R10.64+0x69] ;  /* 0x000069240a9b7981 */ /* 0x004e64000c1e1100 */
[----:B-1----:R-:W-:-:S05]  /*3c40*/  PRMT R3, R155, 0x8880, RZ ;  /* 0x000088809b037816 */ /* 0x002fca00000000ff */
[----:B------:R-:W-:-:S07]  /*3c50*/  IMAD R12, R3, R154, RZ ;  /* 0x0000009a030c7224 */ /* 0x000fce00078e02ff */
.L_x_141:
[----:B------:R-:W-:Y:S05]  /*3c60*/  BSYNC B1 ;  /* 0x0000000000017941 */ /* 0x000fea0003800000 */
.L_x_140:
[----:B------:R-:W-:Y:S01]  /*3c70*/  @!P3 IMAD R79, R79, R153, R12 ;  /* 0x000000994f4fb224 */ /* 0x000fe200078e020c */
[----:B------:R-:W-:Y:S04]  /*3c80*/  BSSY B1, `(.L_x_142) ;  /* 0x0000006000017945 */ /* 0x000fe80003800000 */
[----:B------:R0:W-:Y:S01]  /*3c90*/  @!P3 STG.E.U8 desc[UR36][R6.64+0x69], R79 ;  /* 0x0000694f0600b986 */ /* 0x0001e2000c101124 */
[----:B------:R-:W-:Y:S05]  /*3ca0*/  @P5 BRA `(.L_x_143) ;  /* 0x00000000000c5947 */ /* 0x000fea0003800000 */
[----:B--2---:R-:W1:Y:S02]  /*3cb0*/  LDG.E.U8 R155, desc[UR36][R8.64+0x70] ;  /* 0x00007024089b7981 */ /* 0x004e64000c1e1100 */
[----:B-1----:R-:W-:-:S05]  /*3cc0*/  PRMT R3, R155, 0x8880, RZ ;  /* 0x000088809b037816 */ /* 0x002fca00000000ff */
[----:B------:R-:W-:-:S07]  /*3cd0*/  IMAD R12, R3, R154, RZ ;  /* 0x0000009a030c7224 */ /* 0x000fce00078e02ff */
.L_x_143:
[----:B------:R-:W-:Y:S05]  /*3ce0*/  BSYNC B1 ;  /* 0x0000000000017941 */ /* 0x000fea0003800000 */
.L_x_142:
[----:B-1----:R-:W-:Y:S01]  /*3cf0*/  @!P5 IMAD R3, R80, R153, R12 ;  /* 0x000000995003d224 */ /* 0x002fe200078e020c */
[----:B------:R-:W-:Y:S04]  /*3d00*/  BSSY B1, `(.L_x_144) ;  /* 0x0000006000017945 */ /* 0x000fe80003800000 */
[----:B------:R1:W-:Y:S01]  /*3d10*/  @!P5 STG.E.U8 desc[UR36][R4.64+0x70], R3 ;  /* 0x000070030400d986 */ /* 0x0003e2000c101124 */
[----:B------:R-:W-:Y:S05]  /*3d20*/  @P2 BRA `(.L_x_145) ;  /* 0x00000000000c2947 */ /* 0x000fea0003800000 */
[----:B--2---:R-:W1:Y:S02]  /*3d30*/  LDG.E.U8 R155, desc[UR36][R8.64+0x71] ;  /* 0x00007124089b7981 */ /* 0x004e64000c1e1100 */
[----:B-1----:R-:W-:-:S05]  /*3d40*/  PRMT R3, R155, 0x8880, RZ ;  /* 0x000088809b037816 */ /* 0x002fca00000000ff */
[----:B------:R-:W-:-:S07]  /*3d50*/  IMAD R12, R3, R154, RZ ;  /* 0x0000009a030c7224 */ /* 0x000fce00078e02ff */
.L_x_145:
[----:B------:R-:W-:Y:S05]  /*3d60*/  BSYNC B1 ;  /* 0x0000000000017941 */ /* 0x000fea0003800000 */
.L_x_144:
        /* <DEDUP_REMOVED lines=11> */
.L_x_147:
[----:B------:R-:W-:Y:S05]  /*3e20*/  BSYNC B1 ;  /* 0x0000000000017941 */ /* 0x000fea0003800000 */
.L_x_146:
[----:B-1----:R-:W-:Y:S01]  /*3e30*/  @!P4 IMAD R3, R82, R153, R12 ;  /* 0x000000995203c224 */ /* 0x002fe200078e020c */
[----:B------:R-:W-:Y:S04]  /*3e40*/  BSSY B1, `(.L_x_148) ;  /* 0x0000006000017945 */ /* 0x000fe80003800000 */
[----:B------:R1:W-:Y:S01]  /*3e50*/  @!P4 STG.E.U8 desc[UR36][R6.64+0x70], R3 ;  /* 0x000070030600c986 */ /* 0x0003e2000c101124 */
[----:B------:R-:W-:Y:S05]  /*3e60*/  @P3 BRA `(.L_x_149) ;  /* 0x00000000000c3947 */ /* 0x000fea0003800000 */
[----:B--2---:R-:W1:Y:S02]  /*3e70*/  LDG.E.U8 R155, desc[UR36][R10.64+0x71] ;  /* 0x000071240a9b7981 */ /* 0x004e64000c1e1100 */
[----:B-1----:R-:W-:-:S05]  /*3e80*/  PRMT R3, R155, 0x8880, RZ ;  /* 0x000088809b037816 */ /* 0x002fca00000000ff */
[----:B------:R-:W-:-:S07]  /*3e90*/  IMAD R12, R3, R154, RZ ;  /* 0x0000009a030c7224 */ /* 0x000fce00078e02ff */
.L_x_149:
[----:B------:R-:W-:Y:S05]  /*3ea0*/  BSYNC B1 ;  /* 0x0000000000017941 */ /* 0x000fea0003800000 */
.L_x_148:
[----:B------:R-:W-:Y:S01]  /*3eb0*/  @!P3 IMAD R83, R83, R153, R12 ;  /* 0x000000995353b224 */ /* 0x000fe200078e020c */
[----:B------:R-:W-:Y:S04]  /*3ec0*/  BSSY B1, `(.L_x_150) ;  /* 0x0000006000017945 */ /* 0x000fe80003800000 */
[----:B------:R0:W-:Y:S01]  /*3ed0*/  @!P3 STG.E.U8 desc[UR36][R6.64+0x71], R83 ;  /* 0x000071530600b986 */ /* 0x0001e2000c101124 */
[----:B------:R-:W-:Y:S05]  /*3ee0*/  @P5 BRA `(.L_x_151) ;  /* 0x00000000000c5947 */ /* 0x000fea0003800000 */
[----:B--2---:R-:W1:Y:S02]  /*3ef0*/  LDG.E.U8 R155, desc[UR36][R8.64+0x78] ;  /* 0x00007824089b7981 */ /* 0x004e64000c1e1100 */
[----:B-1----:R-:W-:-:S05]  /*3f00*/  PRMT R3, R155, 0x8880, RZ ;  /* 0x000088809b037816 */ /* 0x002fca00000000ff */
[----:B------:R-:W-:-:S07]  /*3f10*/  IMAD R12, R3, R154, RZ ;  /* 0x0000009a030c7224 */ /* 0x000fce00078e02ff */
.L_x_151:
[----:B------:R-:W-:Y:S05]  /*3f20*/  BSYNC B1 ;  /* 0x0000000000017941 */ /* 0x000fea0003800000 */
.L_x_150:
[----:B-1----:R-:W-:Y:S01]  /*3f30*/  @!P5 IMAD R3, R84, R153, R12 ;  /* 0x000000995403d224 */ /* 0x002fe200078e020c */
[----:B------:R-:W-:Y:S04]  /*3f40*/  BSSY B1, `(.L_x_152) ;  /* 0x0000006000017945 */ /* 0x000fe80003800000 */
[----:B------:R1:W-:Y:S01]  /*3f50*/  @!P5 STG.E.U8 desc[UR36][R4.64+0x78], R3 ;  /* 0x000078030400d986 */ /* 0x0003e2000c101124 */
[----:B------:R-:W-:Y:S05]  /*3f60*/  @P2 BRA `(.L_x_153) ;  /* 0x00000000000c2947 */ /* 0x000fea0003800000 */
[----:B--2---:R-:W1:Y:S02]  /*3f70*/  LDG.E.U8 R155, desc[UR36][R8.64+0x79] ;  /* 0x00007924089b7981 */ /* 0x004e64000c1e1100 */
[----:B-1----:R-:W-:-:S05]  /*3f80*/  PRMT R3, R155, 0x8880, RZ ;  /* 0x000088809b037816 */ /* 0x002fca00000000ff */
[----:B------:R-:W-:-:S07]  /*3f90*/  IMAD R12, R3, R154, RZ ;  /* 0x0000009a030c7224 */ /* 0x000fce00078e02ff */
.L_x_153:
[----:B------:R-:W-:Y:S05]  /*3fa0*/  BSYNC B1 ;  /* 0x0000000000017941 */ /* 0x000fea0003800000 */
.L_x_152:
        /* <DEDUP_REMOVED lines=11> */
.L_x_155:
[----:B------:R-:W-:Y:S05]  /*4060*/  BSYNC B1 ;  /* 0x0000000000017941 */ /* 0x000fea0003800000 */
.L_x_154:
[----:B-1----:R-:W-:Y:S01]  /*4070*/  @!P4 IMAD R3, R86, R153, R12 ;  /* 0x000000995603c224 */ /* 0x002fe200078e020c */
[----:B------:R-:W-:Y:S04]  /*4080*/  BSSY B1, `(.L_x_156) ;  /* 0x0000006000017945 */ /* 0x000fe80003800000 */
[----:B------:R1:W-:Y:S01]  /*4090*/  @!P4 STG.E.U8 desc[UR36][R6.64+0x78], R3 ;  /* 0x000078030600c986 */ /* 0x0003e2000c101124 */
[----:B------:R-:W-:Y:S05]  /*40a0*/  @P3 BRA `(.L_x_157) ;  /* 0x00000000000c3947 */ /* 0x000fea0003800000 */
[----:B--2---:R-:W1:Y:S02]  /*40b0*/  LDG.E.U8 R155, desc[UR36][R10.64+0x79] ;  /* 0x000079240a9b7981 */ /* 0x004e64000c1e1100 */
[----:B-1----:R-:W-:-:S05]  /*40c0*/  PRMT R3, R155, 0x8880, RZ ;  /* 0x000088809b037816 */ /* 0x002fca00000000ff */
[----:B------:R-:W-:-:S07]  /*40d0*/  IMAD R12, R3, R154, RZ ;  /* 0x0000009a030c7224 */ /* 0x000fce00078e02ff */
.L_x_157:
[----:B------:R-:W-:Y:S05]  /*40e0*/  BSYNC B1 ;  /* 0x0000000000017941 */ /* 0x000fea0003800000 */
.L_x_156:
[----:B------:R-:W-:Y:S01]  /*40f0*/  @!P3 IMAD R87, R87, R153, R12 ;  /* 0x000000995757b224 */ /* 0x000fe200078e020c */
[----:B------:R-:W-:Y:S04]  /*4100*/  BSSY B1, `(.L_x_158) ;  /* 0x0000006000017945 */ /* 0x000fe80003800000 */
[----:B------:R0:W-:Y:S01]  /*4110*/  @!P3 STG.E.U8 desc[UR36][R6.64+0x79], R87 ;  /* 0x000079570600b986 */ /* 0x0001e2000c101124 */
[----:B------:R-:W-:Y:S05]  /*4120*/  @P5 BRA `(.L_x_159) ;  /* 0x00000000000c5947 */ /* 0x000fea0003800000 */
[----:B--2---:R-:W1:Y:S02]  /*4130*/  LDG.E.U8 R155, desc[UR36][R8.64+0x80] ;  /* 0x00008024089b7981 */ /* 0x004e64000c1e1100 */
[----:B-1----:R-:W-:-:S05]  /*4140*/  PRMT R3, R155, 0x8880, RZ ;  /* 0x000088809b037816 */ /* 0x002fca00000000ff */
[----:B------:R-:W-:-:S07]  /*4150*/  IMAD R12, R3, R154, RZ ;  /* 0x0000009a030c7224 */ /* 0x000fce00078e02ff */
.L_x_159:
[----:B------:R-:W-:Y:S05]  /*4160*/  BSYNC B1 ;  /* 0x0000000000017941 */ /* 0x000fea0003800000 */
.L_x_158:
[----:B-1----:R-:W-:Y:S01]  /*4170*/  @!P5 IMAD R3, R88, R153, R12 ;  /* 0x000000995803d224 */ /* 0x002fe200078e020c */
[----:B------:R-:W-:Y:S04]  /*4180*/  BSSY B1, `(.L_x_160) ;  /* 0x0000006000017945 */ /* 0x000fe80003800000 */
[----:B------:R1:W-:Y:S01]  /*4190*/  @!P5 STG.E.U8 desc[UR36][R4.64+0x80], R3 ;  /* 0x000080030400d986 */ /* 0x0003e2000c101124 */
[----:B------:R-:W-:Y:S05]  /*41a0*/  @P2 BRA `(.L_x_161) ;  /* 0x00000000000c2947 */ /* 0x000fea0003800000 */
[----:B--2---:R-:W1:Y:S02]  /*41b0*/  LDG.E.U8 R155, desc[UR36][R8.64+0x81] ;  /* 0x00008124089b7981 */ /* 0x004e64000c1e1100 */
[----:B-1----:R-:W-:-:S05]  /*41c0*/  PRMT R3, R155, 0x8880, RZ ;  /* 0x000088809b037816 */ /* 0x002fca00000000ff */
[----:B------:R-:W-:-:S07]  /*41d0*/  IMAD R12, R3, R154, RZ ;  /* 0x0000009a030c7224 */ /* 0x000fce00078e02ff */
.L_x_161:
[----:B------:R-:W-:Y:S05]  /*41e0*/  BSYNC B1 ;  /* 0x0000000000017941 */ /* 0x000fea0003800000 */
.L_x_160:
        /* <DEDUP_REMOVED lines=11> */
.L_x_163:
[----:B------:R-:W-:Y:S05]  /*42a0*/  BSYNC B1 ;  /* 0x0000000000017941 */ /* 0x000fea0003800000 */
.L_x_162:
[----:B-1----:R-:W-:Y:S01]  /*42b0*/  @!P4 IMAD R3, R90, R153, R12 ;  /* 0x000000995a03c224 */ /* 0x002fe200078e020c */
[----:B------:R-:W-:Y:S04]  /*42c0*/  BSSY B1, `(.L_x_164) ;  /* 0x0000006000017945 */ /* 0x000fe80003800000 */
[----:B------:R1:W-:Y:S01]  /*42d0*/  @!P4 STG.E.U8 desc[UR36][R6.64+0x80], R3 ;  /* 0x000080030600c986 */ /* 0x0003e2000c101124 */
[----:B------:R-:W-:Y:S05]  /*42e0*/  @P3 BRA `(.L_x_165) ;  /* 0x00000000000c3947 */ /* 0x000fea0003800000 */
[----:B--2---:R-:W1:Y:S02]  /*42f0*/  LDG.E.U8 R155, desc[UR36][R10.64+0x81] ;  /* 0x000081240a9b7981 */ /* 0x004e64000c1e1100 */
[----:B-1----:R-:W-:-:S05]  /*4300*/  PRMT R3, R155, 0x8880, RZ ;  /* 0x000088809b037816 */ /* 0x002fca00000000ff */
[----:B------:R-:W-:-:S07]  /*4310*/  IMAD R12, R3, R154, RZ ;  /* 0x0000009a030c7224 */ /* 0x000fce00078e02ff */
.L_x_165:
[----:B------:R-:W-:Y:S05]  /*4320*/  BSYNC B1 ;  /* 0x0000000000017941 */ /* 0x000fea0003800000 */
.L_x_164:
[----:B------:R-:W-:Y:S01]  /*4330*/  @!P3 IMAD R91, R91, R153, R12 ;  /* 0x000000995b5bb224 */ /* 0x000fe200078e020c */
[----:B------:R-:W-:Y:S04]  /*4340*/  BSSY B1, `(.L_x_166) ;  /* 0x0000006000017945 */ /* 0x000fe80003800000 */
[----:B------:R0:W-:Y:S01]  /*4350*/  @!P3 STG.E.U8 desc[UR36][R6.64+0x81], R91 ;  /* 0x0000815b0600b986 */ /* 0x0001e2000c101124 */
[----:B------:R-:W-:Y:S05]  /*4360*/  @P5 BRA `(.L_x_167) ;  /* 0x00000000000c5947 */ /* 0x000fea0003800000 */
[----:B--2---:R-:W1:Y:S02]  /*4370*/  LDG.E.U8 R155, desc[UR36][R8.64+0x88] ;  /* 0x00008824089b7981 */ /* 0x004e64000c1e1100 */
[----:B-1----:R-:W-:-:S05]  /*4380*/  PRMT R3, R155, 0x8880, RZ ;  /* 0x000088809b037816 */ /* 0x002fca00000000ff */
[----:B------:R-:W-:-:S07]  /*4390*/  IMAD R12, R3, R154, RZ ;  /* 0x0000009a030c7224 */ /* 0x000fce00078e02ff */
.L_x_167:
[----:B------:R-:W-:Y:S05]  /*43a0*/  BSYNC B1 ;  /* 0x0000000000017941 */ /* 0x000fea0003800000 */
.L_x_166:
[----:B-1----:R-:W-:Y:S01]  /*43b0*/  @!P5 IMAD R3, R92, R153, R12 ;  /* 0x000000995c03d224 */ /* 0x002fe200078e020c */
[----:B------:R-:W-:Y:S04]  /*43c0*/  BSSY B1, `(.L_x_168) ;  /* 0x0000006000017945 */ /* 0x000fe80003800000 */
[----:B------:R1:W-:Y:S01]  /*43d0*/  @!P5 STG.E.U8 desc[UR36][R4.64+0x88], R3 ;  /* 0x000088030400d986 */ /* 0x0003e2000c101124 */
[----:B------:R-:W-:Y:S05]  /*43e0*/  @P2 BRA `(.L_x_169) ;  /* 0x00000000000c2947 */ /* 0x000fea0003800000 */
[----:B--2---:R-:W1:Y:S02]  /*43f0*/  LDG.E.U8 R155, desc[UR36][R8.64+0x89] ;  /* 0x00008924089b7981 */ /* 0x004e64000c1e1100 */
[----:B-1----:R-:W-:-:S05]  /*4400*/  PRMT R3, R155, 0x8880, RZ ;  /* 0x000088809b037816 */ /* 0x002fca00000000ff */
[----:B------:R-:W-:-:S07]  /*4410*/  IMAD R12, R3, R154, RZ ;  /* 0x0000009a030c7224 */ /* 0x000fce00078e02ff */
.L_x_169:
[----:B------:R-:W-:Y:S05]  /*4420*/  BSYNC B1 ;  /* 0x0000000000017941 */ /* 0x000fea0003800000 */
.L_x_168:
        /* <DEDUP_REMOVED lines=11> */
.L_x_171:
[----:B------:R-:W-:Y:S05]  /*44e0*/  BSYNC B1 ;  /* 0x0000000000017941 */ /* 0x000fea0003800000 */
.L_x_170:
[----:B-1----:R-:W-:Y:S01]  /*44f0*/  @!P4 IMAD R3, R94, R153, R12 ;  /* 0x000000995e03c224 */ /* 0x002fe200078e020c */
[----:B------:R-:W-:Y:S04]  /*4500*/  BSSY B1, `(.L_x_172) ;  /* 0x0000006000017945 */ /* 0x000fe80003800000 */
[----:B------:R1:W-:Y:S01]  /*4510*/  @!P4 STG.E.U8 desc[UR36][R6.64+0x88], R3 ;  /* 0x000088030600c986 */ /* 0x0003e2000c101124 */
[----:B------:R-:W-:Y:S05]  /*4520*/  @P3 BRA `(.L_x_173) ;  /* 0x00000000000c3947 */ /* 0x000fea0003800000 */
[----:B--2---:R-:W1:Y:S02]  /*4530*/  LDG.E.U8 R155, desc[UR36][R10.64+0x89] ;  /* 0x000089240a9b7981 */ /* 0x004e64000c1e1100 */
[----:B-1----:R-:W-:-:S05]  /*4540*/  PRMT R3, R155, 0x8880, RZ ;  /* 0x000088809b037816 */ /* 0x002fca00000000ff */
[----:B------:R-:W-:-:S07]  /*4550*/  IMAD R12, R3, R154, RZ ;  /* 0x0000009a030c7224 */ /* 0x000fce00078e02ff */
.L_x_173:
[----:B------:R-:W-:Y:S05]  /*4560*/  BSYNC B1 ;  /* 0x0000000000017941 */ /* 0x000fea0003800000 */
.L_x_172:
[----:B------:R-:W-:Y:S01]  /*4570*/  @!P3 IMAD R95, R95, R153, R12 ;  /* 0x000000995f5fb224 */ /* 0x000fe200078e020c */
[----:B------:R-:W-:Y:S04]  /*4580*/  BSSY B1, `(.L_x_174) ;  /* 0x0000006000017945 */ /* 0x000fe80003800000 */
[----:B------:R0:W-:Y:S01]  /*4590*/  @!P3 STG.E.U8 desc[UR36][R6.64+0x89], R95 ;  /* 0x0000895f0600b986 */ /* 0x0001e2000c101124 */
[----:B------:R-:W-:Y:S05]  /*45a0*/  @P5 BRA `(.L_x_175) ;  /* 0x00000000000c5947 */ /* 0x000fea0003800000 */
[----:B--2---:R-:W1:Y:S02]  /*45b0*/  LDG.E.U8 R155, desc[UR36][R8.64+0x90] ;  /* 0x00009024089b7981 */ /* 0x004e64000c1e1100 */
[----:B-1----:R-:W-:-:S05]  /*45c0*/  PRMT R3, R155, 0x8880, RZ ;  /* 0x000088809b037816 */ /* 0x002fca00000000ff */
[----:B------:R-:W-:-:S07]  /*45d0*/  IMAD R12, R3, R154, RZ ;  /* 0x0000009a030c7224 */ /* 0x000fce00078e02ff */
.L_x_175:
[----:B------:R-:W-:Y:S05]  /*45e0*/  BSYNC B1 ;  /* 0x0000000000017941 */ /* 0x000fea0003800000 */
.L_x_174:
[----:B-1----:R-:W-:Y:S01]  /*45f0*/  @!P5 IMAD R3, R96, R153, R12 ;  /* 0x000000996003d224 */ /* 0x002fe200078e020c */
[----:B------:R-:W-:Y:S04]  /*4600*/  BSSY B1, `(.L_x_176) ;  /* 0x0000006000017945 */ /* 0x000fe80003800000 */
[----:B------:R1:W-:Y:S01]  /*4610*/  @!P5 STG.E.U8 desc[UR36][R4.64+0x90], R3 ;  /* 0x000090030400d986 */ /* 0x0003e2000c101124 */
[----:B------:R-:W-:Y:S05]  /*4620*/  @P2 BRA `(.L_x_177) ;  /* 0x00000000000c2947 */ /* 0x000fea0003800000 */
[----:B--2---:R-:W1:Y:S02]  /*4630*/  LDG.E.U8 R155, desc[UR36][R8.64+0x91] ;  /* 0x00009124089b7981 */ /* 0x004e64000c1e1100 */
[----:B-1----:R-:W-:-:S05]  /*4640*/  PRMT R3, R155, 0x8880, RZ ;  /* 0x000088809b037816 */ /* 0x002fca00000000ff */
[----:B------:R-:W-:-:S07]  /*4650*/  IMAD R12, R3, R154, RZ ;  /* 0x0000009a030c7224 */ /* 0x000fce00078e02ff */
.L_x_177:
[----:B------:R-:W-:Y:S05]  /*4660*/  BSYNC B1 ;  /* 0x0000000000017941 */ /* 0x000fea0003800000 */
.L_x_176:
        /* <DEDUP_REMOVED lines=11> */
.L_x_179:
[----:B------:R-:W-:Y:S05]  /*4720*/  BSYNC B1 ;  /* 0x0000000000017941 */ /* 0x000fea0003800000 */
.L_x_178:
[----:B-1----:R-:W-:Y:S01]  /*4730*/  @!P4 IMAD R3, R98, R153, R12 ;  /* 0x000000996203c224 */ /* 0x002fe200078e020c */
[----:B------:R-:W-:Y:S04]  /*4740*/  BSSY B1, `(.L_x_180) ;  /* 0x0000006000017945 */ /* 0x000fe80003800000 */
[----:B------:R1:W-:Y:S01]  /*4750*/  @!P4 STG.E.U8 desc[UR36][R6.64+0x90], R3 ;  /* 0x000090030600c986 */ /* 0x0003e2000c101124 */
[----:B------:R-:W-:Y:S05]  /*4760*/  @P3 BRA `(.L_x_181) ;  /* 0x00000000000c3947 */ /* 0x000fea0003800000 */
[----:B--2---:R-:W1:Y:S02]  /*4770*/  LDG.E.U8 R155, desc[UR36][R10.64+0x91] ;  /* 0x000091240a9b7981 */ /* 0x004e64000c1e1100 */
[----:B-1----:R-:W-:-:S05]  /*4780*/  PRMT R3, R155, 0x8880, RZ ;  /* 0x000088809b037816 */ /* 0x002fca00000000ff */
[----:B------:R-:W-:-:S07]  /*4790*/  IMAD R12, R3, R154, RZ ;  /* 0x0000009a030c7224 */ /* 0x000fce00078e02ff */
.L_x_181:
[----:B------:R-:W-:Y:S05]  /*47a0*/  BSYNC B1 ;  /* 0x0000000000017941 */ /* 0x000fea0003800000 */
.L_x_180:
[----:B------:R-:W-:Y:S01]  /*47b0*/  @!P3 IMAD R99, R99, R153, R12 ;  /* 0x000000996363b224 */ /* 0x000fe200078e020c */
[----:B------:R-:W-:Y:S04]  /*47c0*/  BSSY B1, `(.L_x_182) ;  /* 0x0000006000017945 */ /* 0x000fe80003800000 */
[----:B------:R0:W-:Y:S01]  /*47d0*/  @!P3 STG.E.U8 desc[UR36][R6.64+0x91], R99 ;  /* 0x000091630600b986 */ /* 0x0001e2000c101124 */
[----:B------:R-:W-:Y:S05]  /*47e0*/  @P5 BRA `(.L_x_183) ;  /* 0x00000000000c5947 */ /* 0x000fea0003800000 */
[----:B--2---:R-:W1:Y:S02]  /*47f0*/  LDG.E.U8 R155, desc[UR36][R8.64+0x98] ;  /* 0x00009824089b7981 */ /* 0x004e64000c1e1100 */
[----:B-1----:R-:W-:-:S05]  /*4800*/  PRMT R3, R155, 0x8880, RZ ;  /* 0x000088809b037816 */ /* 0x002fca00000000ff */
[----:B------:R-:W-:-:S07]  /*4810*/  IMAD R12, R3, R154, RZ ;  /* 0x0000009a030c7224 */ /* 0x000fce00078e02ff */
.L_x_183:
[----:B------:R-:W-:Y:S05]  /*4820*/  BSYNC B1 ;  /* 0x0000000000017941 */ /* 0x000fea0003800000 */
.L_x_182:
[----:B-1----:R-:W-:Y:S01]  /*4830*/  @!P5 IMAD R3, R100, R153, R12 ;  /* 0x000000996403d224 */ /* 0x002fe200078e020c */
[----:B------:R-:W-:Y:S04]  /*4840*/  BSSY B1, `(.L_x_184) ;  /* 0x0000006000017945 */ /* 0x000fe80003800000 */
[----:B------:R1:W-:Y:S01]  /*4850*/  @!P5 STG.E.U8 desc[UR36][R4.64+0x98], R3 ;  /* 0x000098030400d986 */ /* 0x0003e2000c101124 */
[----:B------:R-:W-:Y:S05]  /*4860*/  @P2 BRA `(.L_x_185) ;  /* 0x00000000000c2947 */ /* 0x000fea0003800000 */
[----:B--2---:R-:W1:Y:S02]  /*4870*/  LDG.E.U8 R155, desc[UR36][R8.64+0x99] ;  /* 0x00009924089b7981 */ /* 0x004e64000c1e1100 */
[----:B-1----:R-:W-:-:S05]  /*4880*/  PRMT R3, R155, 0x8880, RZ ;  /* 0x000088809b037816 */ /* 0x002fca00000000ff */
[----:B------:R-:W-:-:S07]  /*4890*/  IMAD R12, R3, R154, RZ ;  /* 0x0000009a030c7224 */ /* 0x000fce00078e02ff */
.L_x_185:
[----:B------:R-:W-:Y:S05]  /*48a0*/  BSYNC B1 ;  /* 0x0000000000017941 */ /* 0x000fea0003800000 */
.L_x_184:
        /* <DEDUP_REMOVED lines=11> */
.L_x_187:
[----:B------:R-:W-:Y:S05]  /*4960*/  BSYNC B1 ;  /* 0x0000000000017941 */ /* 0x000fea0003800000 */
.L_x_186:
[----:B-1----:R-:W-:Y:S01]  /*4970*/  @!P4 IMAD R3, R102, R153, R12 ;  /* 0x000000996603c224 */ /* 0x002fe200078e020c */
[----:B------:R-:W-:Y:S04]  /*4980*/  BSSY B1, `(.L_x_188) ;  /* 0x0000006000017945 */ /* 0x000fe80003800000 */
[----:B------:R1:W-:Y:S01]  /*4990*/  @!P4 STG.E.U8 desc[UR36][R6.64+0x98], R3 ;  /* 0x000098030600c986 */ /* 0x0003e2000c101124 */
[----:B------:R-:W-:Y:S05]  /*49a0*/  @P3 BRA `(.L_x_189) ;  /* 0x00000000000c3947 */ /* 0x000fea0003800000 */
[----:B--2---:R-:W1:Y:S02]  /*49b0*/  LDG.E.U8 R155, desc[UR36][R10.64+0x99] ;  /* 0x000099240a9b7981 */ /* 0x004e64000c1e1100 */
[----:B-1----:R-:W-:-:S05]  /*49c0*/  PRMT R3, R155, 0x8880, RZ ;  /* 0x000088809b037816 */ /* 0x002fca00000000ff */
[----:B------:R-:W-:-:S07]  /*49d0*/  IMAD R12, R3, R154, RZ ;  /* 0x0000009a030c7224 */ /* 0x000fce00078e02ff */
.L_x_189:
[----:B------:R-:W-:Y:S05]  /*49e0*/  BSYNC B1 ;  /* 0x0000000000017941 */ /* 0x000fea0003800000 */
.L_x_188:
[----:B------:R-:W-:Y:S01]  /*49f0*/  @!P3 IMAD R103, R103, R153, R12 ;  /* 0x000000996767b224 */ /* 0x000fe200078e020c */
[----:B------:R-:W-:Y:S04]  /*4a00*/  BSSY B1, `(.L_x_190) ;  /* 0x0000006000017945 */ /* 0x000fe80003800000 */
[----:B------:R0:W-:Y:S01]  /*4a10*/  @!P3 STG.E.U8 desc[UR36][R6.64+0x99], R103 ;  /* 0x000099670600b986 */ /* 0x0001e2000c101124 */
[----:B------:R-:W-:Y:S05]  /*4a20*/  @P5 BRA `(.L_x_191) ;  /* 0x00000000000c5947 */ /* 0x000fea0003800000 */
[----:B--2---:R-:W1:Y:S02]  /*4a30*/  LDG.E.U8 R155, desc[UR36][R8.64+0xa0] ;  /* 0x0000a024089b7981 */ /* 0x004e64000c1e1100 */
[----:B-1----:R-:W-:-:S05]  /*4a40*/  PRMT R3, R155, 0x8880, RZ ;  /* 0x000088809b037816 */ /* 0x002fca00000000ff */
[----:B------:R-:W-:-:S07]  /*4a50*/  IMAD R12, R3, R154, RZ ;  /* 0x0000009a030c7224 */ /* 0x000fce00078e02ff */
.L_x_191:
[----:B------:R-:W-:Y:S05]  /*4a60*/  BSYNC B1 ;  /* 0x0000000000017941 */ /* 0x000fea0003800000 */
.L_x_190:
[----:B-1----:R-:W-:Y:S01]  /*4a70*/  @!P5 IMAD R3, R104, R153, R12 ;  /* 0x000000996803d224 */ /* 0x002fe200078e020c */
[----:B------:R-:W-:Y:S04]  /*4a80*/  BSSY B1, `(.L_x_192) ;  /* 0x0000006000017945 */ /* 0x000fe80003800000 */
[----:B------:R1:W-:Y:S01]  /*4a90*/  @!P5 STG.E.U8 desc[UR36][R4.64+0xa0], R3 ;  /* 0x0000a0030400d986 */ /* 0x0003e2000c101124 */
[----:B------:R-:W-:Y:S05]  /*4aa0*/  @P2 BRA `(.L_x_193) ;  /* 0x00000000000c2947 */ /* 0x000fea0003800000 */
[----:B--2---:R-:W1:Y:S02]  /*4ab0*/  LDG.E.U8 R155, desc[UR36][R8.64+0xa1] ;  /* 0x0000a124089b7981 */ /* 0x004e64000c1e1100 */
[----:B-1----:R-:W-:-:S05]  /*4ac0*/  PRMT R3, R155, 0x8880, RZ ;  /* 0x000088809b037816 */ /* 0x002fca00000000ff */
[----:B------:R-:W-:-:S07]  /*4ad0*/  IMAD R12, R3, R154, RZ ;  /* 0x0000009a030c7224 */ /* 0x000fce00078e02ff */
.L_x_193:
[----:B------:R-:W-:Y:S05]  /*4ae0*/  BSYNC B1 ;  /* 0x0000000000017941 */ /* 0x000fea0003800000 */
.L_x_192:
        /* <DEDUP_REMOVED lines=11> */
.L_x_195:
[----:B------:R-:W-:Y:S05]  /*4ba0*/  BSYNC B1 ;  /* 0x0000000000017941 */ /* 0x000fea0003800000 */
.L_x_194:
[----:B-1----:R-:W-:Y:S01]  /*4bb0*/  @!P4 IMAD R3, R106, R153, R12 ;  /* 0x000000996a03c224 */ /* 0x002fe200078e020c */
[----:B------:R-:W-:Y:S04]  /*4bc0*/  BSSY B1, `(.L_x_196) ;  /* 0x0000006000017945 */ /* 0x000fe80003800000 */
[----:B------:R1:W-:Y:S01]  /*4bd0*/  @!P4 STG.E.U8 desc[UR36][R6.64+0xa0], R3 ;  /* 0x0000a0030600c986 */ /* 0x0003e2000c101124 */
[----:B------:R-:W-:Y:S05]  /*4be0*/  @P3 BRA `(.L_x_197) ;  /* 0x00000000000c3947 */ /* 0x000fea0003800000 */
[----:B--2---:R-:W1:Y:S02]  /*4bf0*/  LDG.E.U8 R155, desc[UR36][R10.64+0xa1] ;  /* 0x0000a1240a9b7981 */ /* 0x004e64000c1e1100 */
[----:B-1----:R-:W-:-:S05]  /*4c00*/  PRMT R3, R155, 0x8880, RZ ;  /* 0x000088809b037816 */ /* 0x002fca00000000ff */
[----:B------:R-:W-:-:S07]  /*4c10*/  IMAD R12, R3, R154, RZ ;  /* 0x0000009a030c7224 */ /* 0x000fce00078e02ff */
.L_x_197:
[----:B------:R-:W-:Y:S05]  /*4c20*/  BSYNC B1 ;  /* 0x0000000000017941 */ /* 0x000fea0003800000 */
.L_x_196:
[----:B------:R-:W-:Y:S01]  /*4c30*/  @!P3 IMAD R107, R107, R153, R12 ;  /* 0x000000996b6bb224 */ /* 0x000fe200078e020c */
[----:B------:R-:W-:Y:S04]  /*4c40*/  BSSY B1, `(.L_x_198) ;  /* 0x0000006000017945 */ /* 0x000fe80003800000 */
[----:B------:R0:W-:Y:S01]  /*4c50*/  @!P3 STG.E.U8 desc[UR36][R6.64+0xa1], R107 ;  /* 0x0000a16b0600b986 */ /* 0x0001e2000c101124 */
[----:B------:R-:W-:Y:S05]  /*4c60*/  @P5 BRA `(.L_x_199) ;  /* 0x00000000000c5947 */ /* 0x000fea0003800000 */
[----:B--2---:R-:W1:Y:S02]  /*4c70*/  LDG.E.U8 R155, desc[UR36][R8.64+0xa8] ;  /* 0x0000a824089b7981 */ /* 0x004e64000c1e1100 */
[----:B-1----:R-:W-:-:S05]  /*4c80*/  PRMT R3, R155, 0x8880, RZ ;  /* 0x000088809b037816 */ /* 0x002fca00000000ff */
[----:B------:R-:W-:-:S07]  /*4c90*/  IMAD R12, R3, R154, RZ ;  /* 0x0000009a030c7224 */ /* 0x000fce00078e02ff */
.L_x_199:
[----:B------:R-:W-:Y:S05]  /*4ca0*/  BSYNC B1 ;  /* 0x0000000000017941 */ /* 0x000fea0003800000 */
.L_x_198:
[----:B-1----:R-:W-:Y:S01]  /*4cb0*/  @!P5 IMAD R3, R108, R153, R12 ;  /* 0x000000996c03d224 */ /* 0x002fe200078e020c */
[----:B------:R-:W-:Y:S04]  /*4cc0*/  BSSY B1, `(.L_x_200) ;  /* 0x0000006000017945 */ /* 0x000fe80003800000 */
[----:B------:R1:W-:Y:S01]  /*4cd0*/  @!P5 STG.E.U8 desc[UR36][R4.64+0xa8], R3 ;  /* 0x0000a8030400d986 */ /* 0x0003e2000c101124 */
[----:B------:R-:W-:Y:S05]  /*4ce0*/  @P2 BRA `(.L_x_201) ;  /* 0x00000000000c2947 */ /* 0x000fea0003800000 */
[----:B--2---:R-:W1:Y:S02]  /*4cf0*/  LDG.E.U8 R155, desc[UR36][R8.64+0xa9] ;  /* 0x0000a924089b7981 */ /* 0x004e64000c1e1100 */
[----:B-1----:R-:W-:-:S05]  /*4d00*/  PRMT R3, R155, 0x8880, RZ ;  /* 0x000088809b037816 */ /* 0x002fca00000000ff */
[----:B------:R-:W-:-:S07]  /*4d10*/  IMAD R12, R3, R154, RZ ;  /* 0x0000009a030c7224 */ /* 0x000fce00078e02ff */
.L_x_201:
[----:B------:R-:W-:Y:S05]  /*4d20*/  BSYNC B1 ;  /* 0x0000000000017941 */ /* 0x000fea0003800000 */
.L_x_200:
        /* <DEDUP_REMOVED lines=11> */
.L_x_203:
[----:B------:R-:W-:Y:S05]  /*4de0*/  BSYNC B1 ;  /* 0x0000000000017941 */ /* 0x000fea0003800000 */
.L_x_202:
[----:B-1----:R-:W-:Y:S01]  /*4df0*/  @!P4 IMAD R3, R110, R153, R12 ;  /* 0x000000996e03c224 */ /* 0x002fe200078e020c */
[----:B------:R-:W-:Y:S04]  /*4e00*/  BSSY B1, `(.L_x_204) ;  /* 0x0000006000017945 */ /* 0x000fe80003800000 */
[----:B------:R1:W-:Y:S01]  /*4e10*/  @!P4 STG.E.U8 desc[UR36][R6.64+0xa8], R3 ;  /* 0x0000a8030600c986 */ /* 0x0003e2000c101124 */
[----:B------:R-:W-:Y:S05]  /*4e20*/  @P3 BRA `(.L_x_205) ;  /* 0x00000000000c3947 */ /* 0x000fea0003800000 */
[----:B--2---:R-:W1:Y:S02]  /*4e30*/  LDG.E.U8 R155, desc[UR36][R10.64+0xa9] ;  /* 0x0000a9240a9b7981 */ /* 0x004e64000c1e1100 */
[----:B-1----:R-:W-:-:S05]  /*4e40*/  PRMT R3, R155, 0x8880, RZ ;  /* 0x000088809b037816 */ /* 0x002fca00000000ff */
[----:B------:R-:W-:-:S07]  /*4e50*/  IMAD R12, R3, R154, RZ ;  /* 0x0000009a030c7224 */ /* 0x000fce00078e02ff */
.L_x_205:
[----:B------:R-:W-:Y:S05]  /*4e60*/  BSYNC B1 ;  /* 0x0000000000017941 */ /* 0x000fea0003800000 */
.L_x_204:
[----:B------:R-:W-:Y:S01]  /*4e70*/  @!P3 IMAD R111, R111, R153, R12 ;  /* 0x000000996f6fb224 */ /* 0x000fe200078e020c */
[----:B------:R-:W-:Y:S04]  /*4e80*/  BSSY B1, `(.L_x_206) ;  /* 0x0000006000017945 */ /* 0x000fe80003800000 */
[----:B------:R0:W-:Y:S01]  /*4e90*/  @!P3 STG.E.U8 desc[UR36][R6.64+0xa9], R111 ;  /* 0x0000a96f0600b986 */ /* 0x0001e2000c101124 */
[----:B------:R-:W-:Y:S05]  /*4ea0*/  @P5 BRA `(.L_x_207) ;  /* 0x00000000000c5947 */ /* 0x000fea0003800000 */
[----:B--2---:R-:W1:Y:S02]  /*4eb0*/  LDG.E.U8 R155, desc[UR36][R8.64+0xb0] ;  /* 0x0000b024089b7981 */ /* 0x004e64000c1e1100 */
[----:B-1----:R-:W-:-:S05]  /*4ec0*/  PRMT R3, R155, 0x8880, RZ ;  /* 0x000088809b037816 */ /* 0x002fca00000000ff */
[----:B------:R-:W-:-:S07]  /*4ed0*/  IMAD R12, R3, R154, RZ ;  /* 0x0000009a030c7224 */ /* 0x000fce00078e02ff */
.L_x_207:
[----:B------:R-:W-:Y:S05]  /*4ee0*/  BSYNC B1 ;  /* 0x0000000000017941 */ /* 0x000fea0003800000 */
.L_x_206:
[----:B-1----:R-:W-:Y:S01]  /*4ef0*/  @!P5 IMAD R3, R112, R153, R12 ;  /* 0x000000997003d224 */ /* 0x002fe200078e020c */
[----:B------:R-:W-:Y:S04]  /*4f00*/  BSSY B1, `(.L_x_208) ;  /* 0x0000006000017945 */ /* 0x000fe80003800000 */
[----:B------:R1:W-:Y:S01]  /*4f10*/  @!P5 STG.E.U8 desc[UR36][R4.64+0xb0], R3 ;  /* 0x0000b0030400d986 */ /* 0x0003e2000c101124 */
[----:B------:R-:W-:Y:S05]  /*4f20*/  @P2 BRA `(.L_x_209) ;  /* 0x00000000000c2947 */ /* 0x000fea0003800000 */
[----:B--2---:R-:W1:Y:S02]  /*4f30*/  LDG.E.U8 R155, desc[UR36][R8.64+0xb1] ;  /* 0x0000b124089b7981 */ /* 0x004e64000c1e1100 */
[----:B-1----:R-:W-:-:S05]  /*4f40*/  PRMT R3, R155, 0x8880, RZ ;  /* 0x000088809b037816 */ /* 0x002fca00000000ff */
[----:B------:R-:W-:-:S07]  /*4f50*/  IMAD R12, R3, R154, RZ ;  /* 0x0000009a030c7224 */ /* 0x000fce00078e02ff */
.L_x_209:
[----:B------:R-:W-:Y:S05]  /*4f60*/  BSYNC B1 ;  /* 0x0000000000017941 */ /* 0x000fea0003800000 */
.L_x_208:
        /* <DEDUP_REMOVED lines=11> */
.L_x_211:
[----:B------:R-:W-:Y:S05]  /*5020*/  BSYNC B1 ;  /* 0x0000000000017941 */ /* 0x000fea0003800000 */
.L_x_210:
[----:B-1----:R-:W-:Y:S01]  /*5030*/  @!P4 IMAD R3, R114, R153, R12 ;  /* 0x000000997203c224 */ /* 0x002fe200078e020c */
[----:B------:R-:W-:Y:S04]  /*5040*/  BSSY B1, `(.L_x_212) ;  /* 0x0000006000017945 */ /* 0x000fe80003800000 */
[----:B------:R1:W-:Y:S01]  /*5050*/  @!P4 STG.E.U8 desc[UR36][R6.64+0xb0], R3 ;  /* 0x0000b0030600c986 */ /* 0x0003e2000c101124 */
[----:B------:R-:W-:Y:S05]  /*5060*/  @P3 BRA `(.L_x_213) ;  /* 0x00000000000c3947 */ /* 0x000fea0003800000 */
[----:B--2---:R-:W1:Y:S02]  /*5070*/  LDG.E.U8 R155, desc[UR36][R10.64+0xb1] ;  /* 0x0000b1240a9b7981 */ /* 0x004e64000c1e1100 */
[----:B-1----:R-:W-:-:S05]  /*5080*/  PRMT R3, R155, 0x8880, RZ ;  /* 0x000088809b037816 */ /* 0x002fca00000000ff */
[----:B------:R-:W-:-:S07]  /*5090*/  IMAD R12, R3, R154, RZ ;  /* 0x0000009a030c7224 */ /* 0x000fce00078e02ff */
.L_x_213:
[----:B------:R-:W-:Y:S05]  /*50a0*/  BSYNC B1 ;  /* 0x0000000000017941 */ /* 0x000fea0003800000 */
.L_x_212:
[----:B------:R-:W-:Y:S01]  /*50b0*/  @!P3 IMAD R115, R115, R153, R12 ;  /* 0x000000997373b224 */ /* 0x000fe200078e020c */
[----:B------:R-:W-:Y:S04]  /*50c0*/  BSSY B1, `(.L_x_214) ;  /* 0x0000006000017945 */ /* 0x000fe80003800000 */
[----:B------:R0:W-:Y:S01]  /*50d0*/  @!P3 STG.E.U8 desc[UR36][R6.64+0xb1], R115 ;  /* 0x0000b1730600b986 */ /* 0x0001e2000c101124 */
[----:B------:R-:W-:Y:S05]  /*50e0*/  @P5 BRA `(.L_x_215) ;  /* 0x00000000000c5947 */ /* 0x000fea0003800000 */
[----:B--2---:R-:W1:Y:S02]  /*50f0*/  LDG.E.U8 R155, desc[UR36][R8.64+0xb8] ;  /* 0x0000b824089b7981 */ /* 0x004e64000c1e1100 */
[----:B-1----:R-:W-:-:S05]  /*5100*/  PRMT R3, R155, 0x8880, RZ ;  /* 0x000088809b037816 */ /* 0x002fca00000000ff */
[----:B------:R-:W-:-:S07]  /*5110*/  IMAD R12, R3, R154, RZ ;  /* 0x0000009a030c7224 */ /* 0x000fce00078e02ff */
.L_x_215:
[----:B------:R-:W-:Y:S05]  /*5120*/  BSYNC B1 ;  /* 0x0000000000017941 */ /* 0x000fea0003800000 */
.L_x_214:
[----:B-1----:R-:W-:Y:S01]  /*5130*/  @!P5 IMAD R3, R116, R153, R12 ;  /* 0x000000997403d224 */ /* 0x002fe200078e020c */
[----:B------:R-:W-:Y:S04]  /*5140*/  BSSY B1, `(.L_x_216) ;  /* 0x0000006000017945 */ /* 0x000fe80003800000 */
[----:B------:R1:W-:Y:S01]  /*5150*/  @!P5 STG.E.U8 desc[UR36][R4.64+0xb8], R3 ;  /* 0x0000b8030400d986 */ /* 0x0003e2000c101124 */
[----:B------:R-:W-:Y:S05]  /*5160*/  @P2 BRA `(.L_x_217) ;  /* 0x00000000000c2947 */ /* 0x000fea0003800000 */
[----:B--2---:R-:W1:Y:S02]  /*5170*/  LDG.E.U8 R155, desc[UR36][R8.64+0xb9] ;  /* 0x0000b924089b7981 */ /* 0x004e64000c1e1100 */
[----:B-1----:R-:W-:-:S05]  /*5180*/  PRMT R3, R155, 0x8880, RZ ;  /* 0x000088809b037816 */ /* 0x002fca00000000ff */
[----:B------:R-:W-:-:S07]  /*5190*/  IMAD R12, R3, R154, RZ ;  /* 0x0000009a030c7224 */ /* 0x000fce00078e02ff */
.L_x_217:
[----:B------:R-:W-:Y:S05]  /*51a0*/  BSYNC B1 ;  /* 0x0000000000017941 */ /* 0x000fea0003800000 */
.L_x_216:
        /* <DEDUP_REMOVED lines=11> */
.L_x_219:
[----:B------:R-:W-:Y:S05]  /*5260*/  BSYNC B1 ;  /* 0x0000000000017941 */ /* 0x000fea0003800000 */
.L_x_218:
[----:B-1----:R-:W-:Y:S01]  /*5270*/  @!P4 IMAD R3, R118, R153, R12 ;  /* 0x000000997603c224 */ /* 0x002fe200078e020c */
[----:B------:R-:W-:Y:S04]  /*5280*/  BSSY B1, `(.L_x_220) ;  /* 0x0000006000017945 */ /* 0x000fe80003800000 */
[----:B------:R1:W-:Y:S01]  /*5290*/  @!P4 STG.E.U8 desc[UR36][R6.64+0xb8], R3 ;  /* 0x0000b8030600c986 */ /* 0x0003e2000c101124 */
[----:B------:R-:W-:Y:S05]  /*52a0*/  @P3 BRA `(.L_x_221) ;  /* 0x00000000000c3947 */ /* 0x000fea0003800000 */
[----:B--2---:R-:W1:Y:S02]  /*52b0*/  LDG.E.U8 R155, desc[UR36][R10.64+0xb9] ;  /* 0x0000b9240a9b7981 */ /* 0x004e64000c1e1100 */
[----:B-1----:R-:W-:-:S05]  /*52c0*/  PRMT R3, R155, 0x8880, RZ ;  /* 0x000088809b037816 */ /* 0x002fca00000000ff */
[----:B------:R-:W-:-:S07]  /*52d0*/  IMAD R12, R3, R154, RZ ;  /* 0x0000009a030c7224 */ /* 0x000fce00078e02ff */
.L_x_221:
[----:B------:R-:W-:Y:S05]  /*52e0*/  BSYNC B1 ;  /* 0x0000000000017941 */ /* 0x000fea0003800000 */
.L_x_220:
[----:B------:R-:W-:Y:S01]  /*52f0*/  @!P3 IMAD R119, R119, R153, R12 ;  /* 0x000000997777b224 */ /* 0x000fe200078e020c */
[----:B------:R-:W-:Y:S04]  /*5300*/  BSSY B1, `(.L_x_222) ;  /* 0x0000006000017945 */ /* 0x000fe80003800000 */
[----:B------:R0:W-:Y:S01]  /*5310*/  @!P3 STG.E.U8 desc[UR36][R6.64+0xb9], R119 ;  /* 0x0000b9770600b986 */ /* 0x0001e2000c101124 */
[----:B------:R-:W-:Y:S05]  /*5320*/  @P5 BRA `(.L_x_223) ;  /* 0x00000000000c5947 */ /* 0x000fea0003800000 */
[----:B--2---:R-:W1:Y:S02]  /*5330*/  LDG.E.U8 R155, desc[UR36][R8.64+0xc0] ;  /* 0x0000c024089b7981 */ /* 0x004e64000c1e1100 */
[----:B-1----:R-:W-:-:S05]  /*5340*/  PRMT R3, R155, 0x8880, RZ ;  /* 0x000088809b037816 */ /* 0x002fca00000000ff */
[----:B------:R-:W-:-:S07]  /*5350*/  IMAD R12, R3, R154, RZ ;  /* 0x0000009a030c7224 */ /* 0x000fce00078e02ff */
.L_x_223:
[----:B------:R-:W-:Y:S05]  /*5360*/  BSYNC B1 ;  /* 0x0000000000017941 */ /* 0x000fea0003800000 */
.L_x_222:
[----:B-1----:R-:W-:Y:S01]  /*5370*/  @!P5 IMAD R3, R120, R153, R12 ;  /* 0x000000997803d224 */ /* 0x002fe200078e020c */
[----:B------:R-:W-:Y:S04]  /*5380*/  BSSY B1, `(.L_x_224) ;  /* 0x0000006000017945 */ /* 0x000fe80003800000 */
[----:B------:R1:W-:Y:S01]  /*5390*/  @!P5 STG.E.U8 desc[UR36][R4.64+0xc0], R3 ;  /* 0x0000c0030400d986 */ /* 0x0003e2000c101124 */
[----:B------:R-:W-:Y:S05]  /*53a0*/  @P2 BRA `(.L_x_225) ;  /* 0x00000000000c2947 */ /* 0x000fea0003800000 */
[----:B--2---:R-:W1:Y:S02]  /*53b0*/  LDG.E.U8 R155, desc[UR36][R8.64+0xc1] ;  /* 0x0000c124089b7981 */ /* 0x004e64000c1e1100 */
[----:B-1----:R-:W-:-:S05]  /*53c0*/  PRMT R3, R155, 0x8880, RZ ;  /* 0x000088809b037816 */ /* 0x002fca00000000ff */
[----:B------:R-:W-:-:S07]  /*53d0*/  IMAD R12, R3, R154, RZ ;  /* 0x0000009a030c7224 */ /* 0x000fce00078e02ff */
.L_x_225:
[----:B------:R-:W-:Y:S05]  /*53e0*/  BSYNC B1 ;  /* 0x0000000000017941 */ /* 0x000fea0003800000 */
.L_x_224:
        /* <DEDUP_REMOVED lines=11> */
.L_x_227:
[----:B------:R-:W-:Y:S05]  /*54a0*/  BSYNC B1 ;  /* 0x0000000000017941 */ /* 0x000fea0003800000 */
.L_x_226:
[----:B-1----:R-:W-:Y:S01]  /*54b0*/  @!P4 IMAD R3, R122, R153, R12 ;  /* 0x000000997a03c224 */ /* 0x002fe200078e020c */
[----:B------:R-:W-:Y:S04]  /*54c0*/  BSSY B1, `(.L_x_228) ;  /* 0x0000006000017945 */ /* 0x000fe80003800000 */
[----:B------:R1:W-:Y:S01]  /*54d0*/  @!P4 STG.E.U8 desc[UR36][R6.64+0xc0], R3 ;  /* 0x0000c0030600c986 */ /* 0x0003e2000c101124 */
[----:B------:R-:W-:Y:S05]  /*54e0*/  @P3 BRA `(.L_x_229) ;  /* 0x00000000000c3947 */ /* 0x000fea0003800000 */
[----:B--2---:R-:W1:Y:S02]  /*54f0*/  LDG.E.U8 R155, desc[UR36][R10.64+0xc1] ;  /* 0x0000c1240a9b7981 */ /* 0x004e64000c1e1100 */
[----:B-1----:R-:W-:-:S05]  /*5500*/  PRMT R3, R155, 0x8880, RZ ;  /* 0x000088809b037816 */ /* 0x002fca00000000ff */
[----:B------:R-:W-:-:S07]  /*5510*/  IMAD R12, R3, R154, RZ ;  /* 0x0000009a030c7224 */ /* 0x000fce00078e02ff */
.L_x_229:
[----:B------:R-:W-:Y:S05]  /*5520*/  BSYNC B1 ;  /* 0x0000000000017941 */ /* 0x000fea0003800000 */
.L_x_228:
[----:B------:R-:W-:Y:S01]  /*5530*/  @!P3 IMAD R123, R123, R153, R12 ;  /* 0x000000997b7bb224 */ /* 0x000fe200078e020c */
[----:B------:R-:W-:Y:S04]  /*5540*/  BSSY B1, `(.L_x_230) ;  /* 0x0000006000017945 */ /* 0x000fe80003800000 */
[----:B------:R0:W-:Y:S01]  /*5550*/  @!P3 STG.E.U8 desc[UR36][R6.64+0xc1], R123 ;  /* 0x0000c17b0600b986 */ /* 0x0001e2000c101124 */
[----:B------:R-:W-:Y:S05]  /*5560*/  @P5 BRA `(.L_x_231) ;  /* 0x00000000000c5947 */ /* 0x000fea0003800000 */
[----:B--2---:R-:W1:Y:S02]  /*5570*/  LDG.E.U8 R155, desc[UR36][R8.64+0xc8] ;  /* 0x0000c824089b7981 */ /* 0x004e64000c1e1100 */
[----:B-1----:R-:W-:-:S05]  /*5580*/  PRMT R3, R155, 0x8880, RZ ;  /* 0x000088809b037816 */ /* 0x002fca00000000ff */
[----:B------:R-:W-:-:S07]  /*5590*/  IMAD R12, R3, R154, RZ ;  /* 0x0000009a030c7224 */ /* 0x000fce00078e02ff */
.L_x_231:
[----:B------:R-:W-:Y:S05]  /*55a0*/  BSYNC B1 ;  /* 0x0000000000017941 */ /* 0x000fea0003800000 */
.L_x_230:
[----:B-1----:R-:W-:Y:S01]  /*55b0*/  @!P5 IMAD R3, R124, R153, R12 ;  /* 0x000000997c03d224 */ /* 0x002fe200078e020c */
[----:B------:R-:W-:Y:S04]  /*55c0*/  BSSY B1, `(.L_x_232) ;  /* 0x0000006000017945 */ /* 0x000fe80003800000 */
[----:B------:R1:W-:Y:S01]  /*55d0*/  @!P5 STG.E.U8 desc[UR36][R4.64+0xc8], R3 ;  /* 0x0000c8030400d986 */ /* 0x0003e2000c101124 */
[----:B------:R-:W-:Y:S05]  /*55e0*/  @P2 BRA `(.L_x_233) ;  /* 0x00000000000c2947 */ /* 0x000fea0003800000 */
[----:B--2---:R-:W1:Y:S02]  /*55f0*/  LDG.E.U8 R155, desc[UR36][R8.64+0xc9] ;  /* 0x0000c924089b7981 */ /* 0x004e64000c1e1100 */
[----:B-1----:R-:W-:-:S05]  /*5600*/  PRMT R3, R155, 0x8880, RZ ;  /* 0x000088809b037816 */ /* 0x002fca00000000ff */
[----:B------:R-:W-:-:S07]  /*5610*/  IMAD R12, R3, R154, RZ ;  /* 0x0000009a030c7224 */ /* 0x000fce00078e02ff */
.L_x_233:
[----:B------:R-:W-:Y:S05]  /*5620*/  BSYNC B1 ;  /* 0x0000000000017941 */ /* 0x000fea0003800000 */
.L_x_232:
        /* <DEDUP_REMOVED lines=11> */
.L_x_235:
[----:B------:R-:W-:Y:S05]  /*56e0*/  BSYNC B1 ;  /* 0x0000000000017941 */ /* 0x000fea0003800000 */
.L_x_234:
[----:B-1----:R-:W-:Y:S01]  /*56f0*/  @!P4 IMAD R3, R126, R153, R12 ;  /* 0x000000997e03c224 */ /* 0x002fe200078e020c */
[----:B------:R-:W-:Y:S04]  /*5700*/  BSSY B1, `(.L_x_236) ;  /* 0x0000006000017945 */ /* 0x000fe80003800000 */
[----:B------:R1:W-:Y:S01]  /*5710*/  @!P4 STG.E.U8 desc[UR36][R6.64+0xc8], R3 ;  /* 0x0000c8030600c986 */ /* 0x0003e2000c101124 */
[----:B------:R-:W-:Y:S05]  /*5720*/  @P3 BRA `(.L_x_237) ;  /* 0x00000000000c3947 */ /* 0x000fea0003800000 */
[----:B--2---:R-:W1:Y:S02]  /*5730*/  LDG.E.U8 R155, desc[UR36][R10.64+0xc9] ;  /* 0x0000c9240a9b7981 */ /* 0x004e64000c1e1100 */
[----:B-1----:R-:W-:-:S05]  /*5740*/  PRMT R3, R155, 0x8880, RZ ;  /* 0x000088809b037816 */ /* 0x002fca00000000ff */
[----:B------:R-:W-:-:S07]  /*5750*/  IMAD R12, R3, R154, RZ ;  /* 0x0000009a030c7224 */ /* 0x000fce00078e02ff */
.L_x_237:
[----:B------:R-:W-:Y:S05]  /*5760*/  BSYNC B1 ;  /* 0x0000000000017941 */ /* 0x000fea0003800000 */
.L_x_236:
[----:B------:R-:W-:Y:S01]  /*5770*/  @!P3 IMAD R127, R127, R153, R12 ;  /* 0x000000997f7fb224 */ /* 0x000fe200078e020c */
[----:B------:R-:W-:Y:S04]  /*5780*/  BSSY B1, `(.L_x_238) ;  /* 0x0000006000017945 */ /* 0x000fe80003800000 */
[----:B------:R0:W-:Y:S01]  /*5790*/  @!P3 STG.E.U8 desc[UR36][R6.64+0xc9], R127 ;  /* 0x0000c97f0600b986 */ /* 0x0001e2000c101124 */
[----:B------:R-:W-:Y:S05]  /*57a0*/  @P5 BRA `(.L_x_239) ;  /* 0x00000000000c5947 */ /* 0x000fea0003800000 */
[----:B--2---:R-:W1:Y:S02]  /*57b0*/  LDG.E.U8 R155, desc[UR36][R8.64+0xd0] ;  /* 0x0000d024089b7981 */ /* 0x004e64000c1e1100 */
[----:B-1----:R-:W-:-:S05]  /*57c0*/  PRMT R3, R155, 0x8880, RZ ;  /* 0x000088809b037816 */ /* 0x002fca00000000ff */
[----:B------:R-:W-:-:S07]  /*57d0*/  IMAD R12, R3, R154, RZ ;  /* 0x0000009a030c7224 */ /* 0x000fce00078e02ff */
.L_x_239:
[----:B------:R-:W-:Y:S05]  /*57e0*/  BSYNC B1 ;  /* 0x0000000000017941 */ /* 0x000fea0003800000 */
.L_x_238:
[----:B-1----:R-:W-:Y:S01]  /*57f0*/  @!P5 IMAD R3, R128, R153, R12 ;  /* 0x000000998003d224 */ /* 0x002fe200078e020c */
[----:B------:R-:W-:Y:S04]  /*5800*/  BSSY B1, `(.L_x_240) ;  /* 0x0000006000017945 */ /* 0x000fe80003800000 */
[----:B------:R1:W-:Y:S01]  /*5810*/  @!P5 STG.E.U8 desc[UR36][R4.64+0xd0], R3 ;  /* 0x0000d0030400d986 */ /* 0x0003e2000c101124 */
[----:B------:R-:W-:Y:S05]  /*5820*/  @P2 BRA `(.L_x_241) ;  /* 0x00000000000c2947 */ /* 0x000fea0003800000 */
[----:B--2---:R-:W1:Y:S02]  /*5830*/  LDG.E.U8 R155, desc[UR36][R8.64+0xd1] ;  /* 0x0000d124089b7981 */ /* 0x004e64000c1e1100 */
[----:B-1----:R-:W-:-:S05]  /*5840*/  PRMT R3, R155, 0x8880, RZ ;  /* 0x000088809b037816 */ /* 0x002fca00000000ff */
[----:B------:R-:W-:-:S07]  /*5850*/  IMAD R12, R3, R154, RZ ;  /* 0x0000009a030c7224 */ /* 0x000fce00078e02ff */
.L_x_241:
[----:B------:R-:W-:Y:S05]  /*5860*/  BSYNC B1 ;  /* 0x0000000000017941 */ /* 0x000fea0003800000 */
.L_x_240:
        /* <DEDUP_REMOVED lines=11> */
.L_x_243:
[----:B------:R-:W-:Y:S05]  /*5920*/  BSYNC B1 ;  /* 0x0000000000017941 */ /* 0x000fea0003800000 */
.L_x_242:
[----:B-1----:R-:W-:Y:S01]  /*5930*/  @!P4 IMAD R3, R130, R153, R12 ;  /* 0x000000998203c224 */ /* 0x002fe200078e020c */
[----:B------:R-:W-:Y:S04]  /*5940*/  BSSY B1, `(.L_x_244) ;  /* 0x0000006000017945 */ /* 0x000fe80003800000 */
[----:B------:R1:W-:Y:S01]  /*5950*/  @!P4 STG.E.U8 desc[UR36][R6.64+0xd0], R3 ;  /* 0x0000d0030600c986 */ /* 0x0003e2000c101124 */
[----:B------:R-:W-:Y:S05]  /*5960*/  @P3 BRA `(.L_x_245) ;  /* 0x00000000000c3947 */ /* 0x000fea0003800000 */
[----:B--2---:R-:W1:Y:S02]  /*5970*/  LDG.E.U8 R155, desc[UR36][R10.64+0xd1] ;  /* 0x0000d1240a9b7981 */ /* 0x004e64000c1e1100 */
[----:B-1----:R-:W-:-:S05]  /*5980*/  PRMT R3, R155, 0x8880, RZ ;  /* 0x000088809b037816 */ /* 0x002fca00000000ff */
[----:B------:R-:W-:-:S07]  /*5990*/  IMAD R12, R3, R154, RZ ;  /* 0x0000009a030c7224 */ /* 0x000fce00078e02ff */
.L_x_245:
[----:B------:R-:W-:Y:S05]  /*59a0*/  BSYNC B1 ;  /* 0x0000000000017941 */ /* 0x000fea0003800000 */
.L_x_244:
[----:B------:R-:W-:Y:S01]  /*59b0*/  @!P3 IMAD R131, R131, R153, R12 ;  /* 0x000000998383b224 */ /* 0x000fe200078e020c */
[----:B------:R-:W-:Y:S04]  /*59c0*/  BSSY B1, `(.L_x_246) ;  /* 0x0000006000017945 */ /* 0x000fe80003800000 */
[----:B------:R0:W-:Y:S01]  /*59d0*/  @!P3 STG.E.U8 desc[UR36][R6.64+0xd1], R131 ;  /* 0x0000d1830600b986 */ /* 0x0001e2000c101124 */
[----:B------:R-:W-:Y:S05]  /*59e0*/  @P5 BRA `(.L_x_247) ;  /* 0x00000000000c5947 */ /* 0x000fea0003800000 */
[----:B--2---:R-:W1:Y:S02]  /*59f0*/  LDG.E.U8 R155, desc[UR36][R8.64+0xd8] ;  /* 0x0000d824089b7981 */ /* 0x004e64000c1e1100 */
[----:B-1----:R-:W-:-:S05]  /*5a00*/  PRMT R3, R155, 0x8880, RZ ;  /* 0x000088809b037816 */ /* 0x002fca00000000ff */
[----:B------:R-:W-:-:S07]  /*5a10*/  IMAD R12, R3, R154, RZ ;  /* 0x0000009a030c7224 */ /* 0x000fce00078e02ff */
.L_x_247:
[----:B------:R-:W-:Y:S05]  /*5a20*/  BSYNC B1 ;  /* 0x0000000000017941 */ /* 0x000fea0003800000 */
.L_x_246:
[----:B-1----:R-:W-:Y:S01]  /*5a30*/  @!P5 IMAD R3, R132, R153, R12 ;  /* 0x000000998403d224 */ /* 0x002fe200078e020c */
[----:B------:R-:W-:Y:S04]  /*5a40*/  BSSY B1, `(.L_x_248) ;  /* 0x0000006000017945 */ /* 0x000fe80003800000 */
[----:B------:R1:W-:Y:S01]  /*5a50*/  @!P5 STG.E.U8 desc[UR36][R4.64+0xd8], R3 ;  /* 0x0000d8030400d986 */ /* 0x0003e2000c101124 */
[----:B------:R-:W-:Y:S05]  /*5a60*/  @P2 BRA `(.L_x_249) ;  /* 0x00000000000c2947 */ /* 0x000fea0003800000 */
[----:B--2---:R-:W1:Y:S02]  /*5a70*/  LDG.E.U8 R155, desc[UR36][R8.64+0xd9] ;  /* 0x0000d924089b7981 */ /* 0x004e64000c1e1100 */
[----:B-1----:R-:W-:-:S05]  /*5a80*/  PRMT R3, R155, 0x8880, RZ ;  /* 0x000088809b037816 */ /* 0x002fca00000000ff */
[----:B------:R-:W-:-:S07]  /*5a90*/  IMAD R12, R3, R154, RZ ;  /* 0x0000009a030c7224 */ /* 0x000fce00078e02ff */
.L_x_249:
[----:B------:R-:W-:Y:S05]  /*5aa0*/  BSYNC B1 ;  /* 0x0000000000017941 */ /* 0x000fea0003800000 */
.L_x_248:
        /* <DEDUP_REMOVED lines=11> */
.L_x_251:
[----:B------:R-:W-:Y:S05]  /*5b60*/  BSYNC B1 ;  /* 0x0000000000017941 */ /* 0x000fea0003800000 */
.L_x_250:
[----:B-1----:R-:W-:Y:S01]  /*5b70*/  @!P4 IMAD R3, R134, R153, R12 ;  /* 0x000000998603c224 */ /* 0x002fe200078e020c */
[----:B------:R-:W-:Y:S04]  /*5b80*/  BSSY B1, `(.L_x_252) ;  /* 0x0000006000017945 */ /* 0x000fe80003800000 */
[----:B------:R1:W-:Y:S01]  /*5b90*/  @!P4 STG.E.U8 desc[UR36][R6.64+0xd8], R3 ;  /* 0x0000d8030600c986 */ /* 0x0003e2000c101124 */
[----:B------:R-:W-:Y:S05]  /*5ba0*/  @P3 BRA `(.L_x_253) ;  /* 0x00000000000c3947 */ /* 0x000fea0003800000 */
[----:B--2---:R-:W1:Y:S02]  /*5bb0*/  LDG.E.U8 R155, desc[UR36][R10.64+0xd9] ;  /* 0x0000d9240a9b7981 */ /* 0x004e64000c1e1100 */
[----:B-1----:R-:W-:-:S05]  /*5bc0*/  PRMT R3, R155, 0x8880, RZ ;  /* 0x000088809b037816 */ /* 0x002fca00000000ff */
[----:B------:R-:W-:-:S07]  /*5bd0*/  IMAD R12, R3, R154, RZ ;  /* 0x0000009a030c7224 */ /* 0x000fce00078e02ff */
.L_x_253:
[----:B------:R-:W-:Y:S05]  /*5be0*/  BSYNC B1 ;  /* 0x0000000000017941 */ /* 0x000fea0003800000 */
.L_x_252:
[----:B------:R-:W-:Y:S01]  /*5bf0*/  @!P3 IMAD R135, R135, R153, R12 ;  /* 0x000000998787b224 */ /* 0x000fe200078e020c */
[----:B------:R-:W-:Y:S04]  /*5c00*/  BSSY B1, `(.L_x_254) ;  /* 0x0000006000017945 */ /* 0x000fe80003800000 */
[----:B------:R0:W-:Y:S01]  /*5c10*/  @!P3 STG.E.U8 desc[UR36][R6.64+0xd9], R135 ;  /* 0x0000d9870600b986 */ /* 0x0001e2000c101124 */
[----:B------:R-:W-:Y:S05]  /*5c20*/  @P5 BRA `(.L_x_255) ;  /* 0x00000000000c5947 */ /* 0x000fea0003800000 */
[----:B--2---:R-:W1:Y:S02]  /*5c30*/  LDG.E.U8 R155, desc[UR36][R8.64+0xe0] ;  /* 0x0000e024089b7981 */ /* 0x004e64000c1e1100 */
[----:B-1----:R-:W-:-:S05]  /*5c40*/  PRMT R3, R155, 0x8880, RZ ;  /* 0x000088809b037816 */ /* 0x002fca00000000ff */
[----:B------:R-:W-:-:S07]  /*5c50*/  IMAD R12, R3, R154, RZ ;  /* 0x0000009a030c7224 */ /* 0x000fce00078e02ff */
.L_x_255:
[----:B------:R-:W-:Y:S05]  /*5c60*/  BSYNC B1 ;  /* 0x0000000000017941 */ /* 0x000fea0003800000 */
.L_x_254:
[----:B-1----:R-:W-:Y:S01]  /*5c70*/  @!P5 IMAD R3, R136, R153, R12 ;  /* 0x000000998803d224 */ /* 0x002fe200078e020c */
[----:B------:R-:W-:Y:S04]  /*5c80*/  BSSY B1, `(.L_x_256) ;  /* 0x0000006000017945 */ /* 0x000fe80003800000 */
[----:B------:R1:W-:Y:S01]  /*5c90*/  @!P5 STG.E.U8 desc[UR36][R4.64+0xe0], R3 ;  /* 0x0000e0030400d986 */ /* 0x0003e2000c101124 */
[----:B------:R-:W-:Y:S05]  /*5ca0*/  @P2 BRA `(.L_x_257) ;  /* 0x00000000000c2947 */ /* 0x000fea0003800000 */
[----:B--2---:R-:W1:Y:S02]  /*5cb0*/  LDG.E.U8 R155, desc[UR36][R8.64+0xe1] ;  /* 0x0000e124089b7981 */ /* 0x004e64000c1e1100 */
[----:B-1----:R-:W-:-:S05]  /*5cc0*/  PRMT R3, R155, 0x8880, RZ ;  /* 0x000088809b037816 */ /* 0x002fca00000000ff */
[----:B------:R-:W-:-:S07]  /*5cd0*/  IMAD R12, R3, R154, RZ ;  /* 0x0000009a030c7224 */ /* 0x000fce00078e02ff */
.L_x_257:
[----:B------:R-:W-:Y:S05]  /*5ce0*/  BSYNC B1 ;  /* 0x0000000000017941 */ /* 0x000fea0003800000 */
.L_x_256:
        /* <DEDUP_REMOVED lines=11> */
.L_x_259:
[----:B------:R-:W-:Y:S05]  /*5da0*/  BSYNC B1 ;  /* 0x0000000000017941 */ /* 0x000fea0003800000 */
.L_x_258:
[----:B-1----:R-:W-:Y:S01]  /*5db0*/  @!P4 IMAD R3, R138, R153, R12 ;  /* 0x000000998a03c224 */ /* 0x002fe200078e020c */
[----:B------:R-:W-:Y:S04]  /*5dc0*/  BSSY B1, `(.L_x_260) ;  /* 0x0000006000017945 */ /* 0x000fe80003800000 */
[----:B------:R1:W-:Y:S01]  /*5dd0*/  @!P4 STG.E.U8 desc[UR36][R6.64+0xe0], R3 ;  /* 0x0000e0030600c986 */ /* 0x0003e2000c101124 */
[----:B------:R-:W-:Y:S05]  /*5de0*/  @P3 BRA `(.L_x_261) ;  /* 0x00000000000c3947 */ /* 0x000fea0003800000 */
[----:B--2---:R-:W1:Y:S02]  /*5df0*/  LDG.E.U8 R155, desc[UR36][R10.64+0xe1] ;  /* 0x0000e1240a9b7981 */ /* 0x004e64000c1e1100 */
[----:B-1----:R-:W-:-:S05]  /*5e00*/  PRMT R3, R155, 0x8880, RZ ;  /* 0x000088809b037816 */ /* 0x002fca00000000ff */
[----:B------:R-:W-:-:S07]  /*5e10*/  IMAD R12, R3, R154, RZ ;  /* 0x0000009a030c7224 */ /* 0x000fce00078e02ff */
.L_x_261:
[----:B------:R-:W-:Y:S05]  /*5e20*/  BSYNC B1 ;  /* 0x0000000000017941 */ /* 0x000fea0003800000 */
.L_x_260:
[----:B------:R-:W-:Y:S01]  /*5e30*/  @!P3 IMAD R139, R139, R153, R12 ;  /* 0x000000998b8bb224 */ /* 0x000fe200078e020c */
[----:B------:R-:W-:Y:S04]  /*5e40*/  BSSY B1, `(.L_x_262) ;  /* 0x0000006000017945 */ /* 0x000fe80003800000 */
[----:B------:R0:W-:Y:S01]  /*5e50*/  @!P3 STG.E.U8 desc[UR36][R6.64+0xe1], R139 ;  /* 0x0000e18b0600b986 */ /* 0x0001e2000c101124 */
[----:B------:R-:W-:Y:S05]  /*5e60*/  @P5 BRA `(.L_x_263) ;  /* 0x00000000000c5947 */ /* 0x000fea0003800000 */
[----:B--2---:R-:W1:Y:S02]  /*5e70*/  LDG.E.U8 R155, desc[UR36][R8.64+0xe8] ;  /* 0x0000e824089b7981 */ /* 0x004e64000c1e1100 */
[----:B-1----:R-:W-:-:S05]  /*5e80*/  PRMT R3, R155, 0x8880, RZ ;  /* 0x000088809b037816 */ /* 0x002fca00000000ff */
[----:B------:R-:W-:-:S07]  /*5e90*/  IMAD R12, R3, R154, RZ ;  /* 0x0000009a030c7224 */ /* 0x000fce00078e02ff */
.L_x_263:
[----:B------:R-:W-:Y:S05]  /*5ea0*/  BSYNC B1 ;  /* 0x0000000000017941 */ /* 0x000fea0003800000 */
.L_x_262:
[----:B-1----:R-:W-:Y:S01]  /*5eb0*/  @!P5 IMAD R3, R140, R153, R12 ;  /* 0x000000998c03d224 */ /* 0x002fe200078e020c */
[----:B------:R-:W-:Y:S04]  /*5ec0*/  BSSY B1, `(.L_x_264) ;  /* 0x0000006000017945 */ /* 0x000fe80003800000 */
[----:B------:R1:W-:Y:S01]  /*5ed0*/  @!P5 STG.E.U8 desc[UR36][R4.64+0xe8], R3 ;  /* 0x0000e8030400d986 */ /* 0x0003e2000c101124 */
[----:B------:R-:W-:Y:S05]  /*5ee0*/  @P2 BRA `(.L_x_265) ;  /* 0x00000000000c2947 */ /* 0x000fea0003800000 */
[----:B--2---:R-:W1:Y:S02]  /*5ef0*/  LDG.E.U8 R155, desc[UR36][R8.64+0xe9] ;  /* 0x0000e924089b7981 */ /* 0x004e64000c1e1100 */
[----:B-1----:R-:W-:-:S05]  /*5f00*/  PRMT R3, R155, 0x8880, RZ ;  /* 0x000088809b037816 */ /* 0x002fca00000000ff */
[----:B------:R-:W-:-:S07]  /*5f10*/  IMAD R12, R3, R154, RZ ;  /* 0x0000009a030c7224 */ /* 0x000fce00078e02ff */
.L_x_265:
[----:B------:R-:W-:Y:S05]  /*5f20*/  BSYNC B1 ;  /* 0x0000000000017941 */ /* 0x000fea0003800000 */
.L_x_264:
        /* <DEDUP_REMOVED lines=11> */
.L_x_267:
[----:B------:R-:W-:Y:S05]  /*5fe0*/  BSYNC B1 ;  /* 0x0000000000017941 */ /* 0x000fea0003800000 */
.L_x_266:
[----:B-1----:R-:W-:Y:S01]  /*5ff0*/  @!P4 IMAD R3, R142, R153, R12 ;  /* 0x000000998e03c224 */ /* 0x002fe200078e020c */
[----:B------:R-:W-:Y:S04]  /*6000*/  BSSY B1, `(.L_x_268) ;  /* 0x0000006000017945 */ /* 0x000fe80003800000 */
[----:B------:R1:W-:Y:S01]  /*6010*/  @!P4 STG.E.U8 desc[UR36][R6.64+0xe8], R3 ;  /* 0x0000e8030600c986 */ /* 0x0003e2000c101124 */
[----:B------:R-:W-:Y:S05]  /*6020*/  @P3 BRA `(.L_x_269) ;  /* 0x00000000000c3947 */ /* 0x000fea0003800000 */
[----:B--2---:R-:W1:Y:S02]  /*6030*/  LDG.E.U8 R155, desc[UR36][R10.64+0xe9] ;  /* 0x0000e9240a9b7981 */ /* 0x004e64000c1e1100 */
[----:B-1----:R-:W-:-:S05]  /*6040*/  PRMT R3, R155, 0x8880, RZ ;  /* 0x000088809b037816 */ /* 0x002fca00000000ff */
[----:B------:R-:W-:-:S07]  /*6050*/  IMAD R12, R3, R154, RZ ;  /* 0x0000009a030c7224 */ /* 0x000fce00078e02ff */
.L_x_269:
[----:B------:R-:W-:Y:S05]  /*6060*/  BSYNC B1 ;  /* 0x0000000000017941 */ /* 0x000fea0003800000 */
.L_x_268:
[----:B------:R-:W-:Y:S01]  /*6070*/  @!P3 IMAD R143, R143, R153, R12 ;  /* 0x000000998f8fb224 */ /* 0x000fe200078e020c */
[----:B------:R-:W-:Y:S04]  /*6080*/  BSSY B1, `(.L_x_270) ;  /* 0x0000006000017945 */ /* 0x000fe80003800000 */
[----:B------:R0:W-:Y:S01]  /*6090*/  @!P3 STG.E.U8 desc[UR36][R6.64+0xe9], R143 ;  /* 0x0000e98f0600b986 */ /* 0x0001e2000c101124 */
[----:B------:R-:W-:Y:S05]  /*60a0*/  @P5 BRA `(.L_x_271) ;  /* 0x00000000000c5947 */ /* 0x000fea0003800000 */
[----:B--2---:R-:W1:Y:S02]  /*60b0*/  LDG.E.U8 R155, desc[UR36][R8.64+0xf0] ;  /* 0x0000f024089b7981 */ /* 0x004e64000c1e1100 */
[----:B-1----:R-:W-:-:S05]  /*60c0*/  PRMT R3, R155, 0x8880, RZ ;  /* 0x000088809b037816 */ /* 0x002fca00000000ff */
[----:B------:R-:W-:-:S07]  /*60d0*/  IMAD R12, R3, R154, RZ ;  /* 0x0000009a030c7224 */ /* 0x000fce00078e02ff */
.L_x_271:
[----:B------:R-:W-:Y:S05]  /*60e0*/  BSYNC B1 ;  /* 0x0000000000017941 */ /* 0x000fea0003800000 */
.L_x_270:
[----:B-1----:R-:W-:Y:S01]  /*60f0*/  @!P5 IMAD R3, R144, R153, R12 ;  /* 0x000000999003d224 */ /* 0x002fe200078e020c */
[----:B------:R-:W-:Y:S04]  /*6100*/  BSSY B1, `(.L_x_272) ;  /* 0x0000006000017945 */ /* 0x000fe80003800000 */
[----:B------:R1:W-:Y:S01]  /*6110*/  @!P5 STG.E.U8 desc[UR36][R4.64+0xf0], R3 ;  /* 0x0000f0030400d986 */ /* 0x0003e2000c101124 */
[----:B------:R-:W-:Y:S05]  /*6120*/  @P2 BRA `(.L_x_273) ;  /* 0x00000000000c2947 */ /* 0x000fea0003800000 */
[----:B--2---:R-:W1:Y:S02]  /*6130*/  LDG.E.U8 R155, desc[UR36][R8.64+0xf1] ;  /* 0x0000f124089b7981 */ /* 0x004e64000c1e1100 */
[----:B-1----:R-:W-:-:S05]  /*6140*/  PRMT R3, R155, 0x8880, RZ ;  /* 0x000088809b037816 */ /* 0x002fca00000000ff */
[----:B------:R-:W-:-:S07]  /*6150*/  IMAD R12, R3, R154, RZ ;  /* 0x0000009a030c7224 */ /* 0x000fce00078e02ff */
.L_x_273:
[----:B------:R-:W-:Y:S05]  /*6160*/  BSYNC B1 ;  /* 0x0000000000017941 */ /* 0x000fea0003800000 */
.L_x_272:
[C---:B------:R-:W-:Y:S01]  /*6170*/  ISETP.LT.OR P4, PT, R0.reuse, 0xf1, !P0 ;  /* 0x000000f10000780c */ /* 0x040fe20004781670 */
[----:B------:R-:W-:Y:S01]  /*6180*/  @!P2 IMAD R145, R145, R153, R12 ;  /* 0x000000999191a224 */ /* 0x000fe200078e020c */
[----:B------:R-:W-:Y:S01]  /*6190*/  BSSY B1, `(.L_x_274) ;  /* 0x000000a000017945 */ /* 0x000fe20003800000 */
[C---:B------:R-:W-:Y:S02]  /*61a0*/  ISETP.LT.OR P3, PT, R0.reuse, 0xf2, !P0 ;  /* 0x000000f20000780c */ /* 0x040fe40004761670 */
        /* <DEDUP_REMOVED lines=8> */
.L_x_275:
[----:B------:R-:W-:Y:S05]  /*6230*/  BSYNC B1 ;  /* 0x0000000000017941 */ /* 0x000fea0003800000 */
.L_x_274:
[----:B-1----:R-:W-:Y:S01]  /*6240*/  @!P4 IMAD R3, R146, R153, R12 ;  /* 0x000000999203c224 */ /* 0x002fe200078e020c */
[----:B------:R-:W-:Y:S04]  /*6250*/  BSSY B1, `(.L_x_276) ;  /* 0x0000006000017945 */ /* 0x000fe80003800000 */
[----:B------:R1:W-:Y:S01]  /*6260*/  @!P4 STG.E.U8 desc[UR36][R6.64+0xf0], R3 ;  /* 0x0000f0030600c986 */ /* 0x0003e2000c101124 */
[----:B------:R-:W-:Y:S05]  /*6270*/  @P3 BRA `(.L_x_277) ;  /* 0x00000000000c3947 */ /* 0x000fea0003800000 */
[----:B--2---:R-:W1:Y:S02]  /*6280*/  LDG.E.U8 R155, desc[UR36][R10.64+0xf1] ;  /* 0x0000f1240a9b7981 */ /* 0x004e64000c1e1100 */
[----:B-1----:R-:W-:-:S05]  /*6290*/  PRMT R3, R155, 0x8880, RZ ;  /* 0x000088809b037816 */ /* 0x002fca00000000ff */
[----:B------:R-:W-:-:S07]  /*62a0*/  IMAD R12, R3, R154, RZ ;  /* 0x0000009a030c7224 */ /* 0x000fce00078e02ff */
.L_x_277:
[----:B------:R-:W-:Y:S05]  /*62b0*/  BSYNC B1 ;  /* 0x0000000000017941 */ /* 0x000fea0003800000 */
.L_x_276:
[----:B------:R-:W-:Y:S01]  /*62c0*/  @!P3 IMAD R147, R147, R153, R12 ;  /* 0x000000999393b224 */ /* 0x000fe200078e020c */
[----:B------:R-:W-:Y:S04]  /*62d0*/  BSSY B1, `(.L_x_278) ;  /* 0x0000006000017945 */ /* 0x000fe80003800000 */
[----:B------:R0:W-:Y:S01]  /*62e0*/  @!P3 STG.E.U8 desc[UR36][R6.64+0xf1], R147 ;  /* 0x0000f1930600b986 */ /* 0x0001e2000c101124 */
[----:B------:R-:W-:Y:S05]  /*62f0*/  @P2 BRA `(.L_x_279) ;  /* 0x00000000000c2947 */ /* 0x000fea0003800000 */
[----:B--2---:R-:W1:Y:S02]  /*6300*/  LDG.E.U8 R155, desc[UR36][R8.64+0xf8] ;  /* 0x0000f824089b7981 */ /* 0x004e64000c1e1100 */
[----:B-1----:R-:W-:-:S05]  /*6310*/  PRMT R3, R155, 0x8880, RZ ;  /* 0x000088809b037816 */ /* 0x002fca00000000ff */
[----:B------:R-:W-:-:S07]  /*6320*/  IMAD R12, R3, R154, RZ ;  /* 0x0000009a030c7224 */ /* 0x000fce00078e02ff */
.L_x_279:
[----:B------:R-:W-:Y:S05]  /*6330*/  BSYNC B1 ;  /* 0x0000000000017941 */ /* 0x000fea0003800000 */
.L_x_278:
[----:B-1----:R-:W-:Y:S01]  /*6340*/  @!P2 IMAD R3, R148, R153, R12 ;  /* 0x000000999403a224 */ /* 0x002fe200078e020c */
[----:B------:R-:W-:Y:S04]  /*6350*/  BSSY B1, `(.L_x_280) ;  /* 0x0000006000017945 */ /* 0x000fe80003800000 */
[----:B------:R1:W-:Y:S01]  /*6360*/  @!P2 STG.E.U8 desc[UR36][R4.64+0xf8], R3 ;  /* 0x0000f8030400a986 */ /* 0x0003e2000c101124 */
[----:B------:R-:W-:Y:S05]  /*6370*/  @P1 BRA `(.L_x_281) ;  /* 0x00000000000c1947 */ /* 0x000fea0003800000 */
[----:B--2---:R-:W1:Y:S02]  /*6380*/  LDG.E.U8 R155, desc[UR36][R8.64+0xf9] ;  /* 0x0000f924089b7981 */ /* 0x004e64000c1e1100 */
[----:B-1----:R-:W-:-:S05]  /*6390*/  PRMT R3, R155, 0x8880, RZ ;  /* 0x000088809b037816 */ /* 0x002fca00000000ff */
[----:B------:R-:W-:-:S07]  /*63a0*/  IMAD R12, R3, R154, RZ ;  /* 0x0000009a030c7224 */ /* 0x000fce00078e02ff */
.L_x_281:
[----:B------:R-:W-:Y:S05]  /*63b0*/  BSYNC B1 ;  /* 0x0000000000017941 */ /* 0x000fea0003800000 */
.L_x_280:
[----:B------:R-:W-:Y:S01]  /*63c0*/  @!P1 IMAD R149, R149, R153, R12 ;  /* 0x0000009995959224 */ /* 0x000fe200078e020c */
[----:B------:R-:W-:Y:S04]  /*63d0*/  BSSY B1, `(.L_x_282) ;  /* 0x0000006000017945 */ /* 0x000fe80003800000 */
[----:B------:R0:W-:Y:S01]  /*63e0*/  @!P1 STG.E.U8 desc[UR36][R4.64+0xf9], R149 ;  /* 0x0000f99504009986 */ /* 0x0001e2000c101124 */
[----:B------:R-:W-:Y:S05]  /*63f0*/  @P5 BRA `(.L_x_283) ;  /* 0x00000000000c5947 */ /* 0x000fea0003800000 */
[----:B--2---:R-:W1:Y:S02]  /*6400*/  LDG.E.U8 R155, desc[UR36][R10.64+0xf8] ;  /* 0x0000f8240a9b7981 */ /* 0x004e64000c1e1100 */
[----:B-1----:R-:W-:-:S05]  /*6410*/  PRMT R3, R155, 0x8880, RZ ;  /* 0x000088809b037816 */ /* 0x002fca00000000ff */
[----:B------:R-:W-:-:S07]  /*6420*/  IMAD R12, R3, R154, RZ ;  /* 0x0000009a030c7224 */ /* 0x000fce00078e02ff */
.L_x_283:
[----:B------:R-:W-:Y:S05]  /*6430*/  BSYNC B1 ;  /* 0x0000000000017941 */ /* 0x000fea0003800000 */
.L_x_282:
[----:B-1----:R-:W-:Y:S01]  /*6440*/  @!P5 IMAD R3, R150, R153, R12 ;  /* 0x000000999603d224 */ /* 0x002fe200078e020c */
[----:B------:R-:W-:Y:S01]  /*6450*/  ISETP.LT.OR P0, PT, R0, 0xfa, !P0 ;  /* 0x000000fa0000780c */ /* 0x000fe20004701670 */
[----:B------:R-:W-:Y:S03]  /*6460*/  BSSY B1, `(.L_x_284) ;  /* 0x0000006000017945 */ /* 0x000fe60003800000 */
[----:B------:R1:W-:Y:S09]  /*6470*/  @!P5 STG.E.U8 desc[UR36][R6.64+0xf8], R3 ;  /* 0x0000f8030600d986 */ /* 0x0003f2000c101124 */
[----:B------:R-:W-:Y:S05]  /*6480*/  @P0 BRA `(.L_x_285) ;  /* 0x00000000000c0947 */ /* 0x000fea0003800000 */
[----:B--2---:R-:W1:Y:S02]  /*6490*/  LDG.E.U8 R155, desc[UR36][R10.64+0xf9] ;  /* 0x0000f9240a9b7981 */ /* 0x004e64000c1e1100 */
[----:B-1----:R-:W-:-:S05]  /*64a0*/  PRMT R3, R155, 0x8880, RZ ;  /* 0x000088809b037816 */ /* 0x002fca00000000ff */
[----:B------:R-:W-:-:S07]  /*64b0*/  IMAD R12, R3, R154, RZ ;  /* 0x0000009a030c7224 */ /* 0x000fce00078e02ff */
.L_x_285:
[----:B------:R-:W-:Y:S05]  /*64c0*/  BSYNC B1 ;  /* 0x0000000000017941 */ /* 0x000fea0003800000 */
.L_x_284:
[----:B------:R-:W-:Y:S01]  /*64d0*/  IMAD R151, R151, R153, R12 ;  /* 0x0000009997977224 */ /* 0x000fe200078e020c */
[----:B------:R-:W-:Y:S06]  /*64e0*/  @P0 BRA `(.L_x_286) ;  /* 0x0000001800100947 */ /* 0x000fec0003800000 */
[----:B------:R0:W-:Y:S01]  /*64f0*/  STG.E.U8 desc[UR36][R6.64+0xf9], R151 ;  /* 0x0000f99706007986 */ /* 0x0001e2000c101124 */
[----:B------:R-:W-:Y:S05]  /*6500*/  BRA `(.L_x_286) ;  /* 0x0000001800087947 */ /* 0x000fea0003800000 */
.L_x_29:
[C---:B------:R-:W-:Y:S02]  /*6510*/  ISETP.GE.AND P1, PT, R160.reuse, 0x1, PT ;  /* 0x00000001a000780c */ /* 0x040fe40003f26270 */
[----:B------:R-:W-:Y:S02]  /*6520*/  ISETP.GE.AND P0, PT, R160, 0x9, PT ;  /* 0x00000009a000780c */ /* 0x000fe40003f06270 */
[C---:B------:R-:W-:Y:S02]  /*6530*/  ISETP.LT.OR P4, PT, R0.reuse, 0x1, !P1 ;  /* 0x000000010000780c */ /* 0x040fe40004f81670 */
[C---:B------:R-:W-:Y:S02]  /*6540*/  ISETP.LT.OR P3, PT, R0.reuse, 0x2, !P1 ;  /* 0x000000020000780c */ /* 0x040fe40004f61670 */
[C---:B------:R-:W-:Y:S02]  /*6550*/  ISETP.LT.OR P2, PT, R0.reuse, 0x1, !P0 ;  /* 0x000000010000780c */ /* 0x040fe40004741670 */
[----:B------:R-:W-:-:S07]  /*6560*/  ISETP.LT.OR P5, PT, R0, 0x2, !P0 ;  /* 0x000000020000780c */ /* 0x000fce00047a1670 */
[-C--:B------:R-:W-:Y:S02]  /*6570*/  @!P4 IMAD R3, R24, R153.reuse, RZ ;  /* 0x000000991803c224 */ /* 0x080fe400078e02ff */
[-C--:B------:R-:W-:Y:S02]  /*6580*/  @!P3 IMAD R25, R25, R153.reuse, RZ ;  /* 0x000000991919b224 */ /* 0x080fe400078e02ff */
[-C--:B------:R-:W-:Y:S01]  /*6590*/  @!P2 IMAD R9, R26, R153.reuse, RZ ;  /* 0x000000991a09a224 */ /* 0x080fe200078e02ff */
[----:B------:R0:W-:Y:S01]  /*65a0*/  @!P4 STG.E.U8 desc[UR36][R4.64], R3 ;  /* 0x000000030400c986 */ /* 0x0001e2000c101124 */
[C---:B------:R-:W-:Y:S01]  /*65b0*/  ISETP.LT.OR P4, PT, R0.reuse, 0x9, !P1 ;  /* 0x000000090000780c */ /* 0x040fe20004f81670 */
[----:B------:R-:W-:Y:S02]  /*65c0*/  @!P5 IMAD R27, R27, R153, RZ ;  /* 0x000000991b1bd224 */ /* 0x000fe400078e02ff */
[----:B------:R-:W-:Y:S01]  /*65d0*/  @!P3 STG.E.U8 desc[UR36][R4.64+0x1], R25 ;  /* 0x000001190400b986 */ /* 0x000fe2000c101124 */
[----:B------:R-:W-:-:S03]  /*65e0*/  ISETP.LT.OR P3, PT, R0, 0xa, !P1 ;  /* 0x0000000a0000780c */ /* 0x000fc60004f61670 */
[----:B------:R1:W-:Y:S01]  /*65f0*/  @!P2 STG.E.U8 desc[UR36][R6.64], R9 ;  /* 0x000000090600a986 */ /* 0x0003e2000c101124 */
[----:B------:R-:W-:-:S03]  /*6600*/  ISETP.LT.OR P2, PT, R0, 0x9, !P0 ;  /* 0x000000090000780c */ /* 0x000fc60004741670 */
[----:B------:R-:W-:Y:S01]  /*6610*/  @!P5 STG.E.U8 desc[UR36][R6.64+0x1], R27 ;  /* 0x0000011b0600d986 */ /* 0x000fe2000c101124 */
[----:B------:R-:W-:Y:S01]  /*6620*/  ISETP.LT.OR P5, PT, R0, 0xa, !P0 ;  /* 0x0000000a0000780c */ /* 0x000fe200047a1670 */
[----:B------:R-:W-:-:S04]  /*6630*/  @!P4 IMAD R11, R28, R153, RZ ;  /* 0x000000991c0bc224 */ /* 0x000fc800078e02ff */
[-C--:B------:R-:W-:Y:S01]  /*6640*/  @!P3 IMAD R29, R29, R153.reuse, RZ ;  /* 0x000000991d1db224 */ /* 0x080fe200078e02ff */
[----:B------:R-:W-:Y:S01]  /*6650*/  @!P4 STG.E.U8 desc[UR36][R4.64+0x8], R11 ;  /* 0x0000080b0400c986 */ /* 0x000fe2000c101124 */
[----:B------:R-:W-:Y:S02]  /*6660*/  ISETP.LT.OR P4, PT, R0, 0x11, !P1 ;  /* 0x000000110000780c */ /* 0x000fe40004f81670 */
[-C--:B0-----:R-:W-:Y:S01]  /*6670*/  @!P2 IMAD R3, R30, R153.reuse, RZ ;  /* 0x000000991e03a224 */ /* 0x081fe200078e02ff */
[----:B------:R-:W-:Y:S01]  /*6680*/  @!P3 STG.E.U8 desc[UR36][R4.64+0x9], R29 ;  /* 0x0000091d0400b986 */ /* 0x000fe2000c101124 */
[C---:B------:R-:W-:Y:S02]  /*6690*/  ISETP.LT.OR P3, PT, R0.reuse, 0x12, !P1 ;  /* 0x000000120000780c */ /* 0x040fe40004f61670 */
[----:B------:R-:W-:Y:S01]  /*66a0*/  @!P5 IMAD R31, R31, R153, RZ ;  /* 0x000000991f1fd224 */ /* 0x000fe200078e02ff */
[----:B------:R0:W-:Y:S01]  /*66b0*/  @!P2 STG.E.U8 desc[UR36][R6.64+0x8], R3 ;  /* 0x000008030600a986 */ /* 0x0001e2000c101124 */
[----:B------:R-:W-:-:S03]  /*66c0*/  ISETP.LT.OR P2, PT, R0, 0x11, !P0 ;  /* 0x000000110000780c */ /* 0x000fc60004741670 */
[----:B------:R-:W-:Y:S01]  /*66d0*/  @!P5 STG.E.U8 desc[UR36][R6.64+0x9], R31 ;  /* 0x0000091f0600d986 */ /* 0x000fe2000c101124 */
[----:B------:R-:W-:Y:S01]  /*66e0*/  ISETP.LT.OR P5, PT, R0, 0x12, !P0 ;  /* 0x000000120000780c */ /* 0x000fe200047a1670 */
[----:B-1----:R-:W-:-:S04]  /*66f0*/  @!P4 IMAD R9, R32, R153, RZ ;  /* 0x000000992009c224 */ /* 0x002fc800078e02ff */
        /* <DEDUP_REMOVED lines=301> */
[----:B------:R1:W-:Y:S01]  /*79d0*/  @!P4 STG.E.U8 desc[UR36][R4.64+0xd8], R11 ;  /* 0x0000d80b0400c986 */ /* 0x0003e2000c101124 */
        /* <DEDUP_REMOVED lines=13> */
[-C--:B-1----:R-:W-:Y:S01]  /*7ab0*/  @!P2 IMAD R11, R138, R153.reuse, RZ ;  /* 0x000000998a0ba224 */ /* 0x082fe200078e02ff */
[----:B------:R-:W-:Y:S01]  /*7ac0*/  @!P3 STG.E.U8 desc[UR36][R4.64+0xe1], R137 ;  /* 0x0000e1890400b986 */ /* 0x000fe2000c101124 */
[C---:B------:R-:W-:Y:S02]  /*7ad0*/  ISETP.LT.OR P3, PT, R0.reuse, 0xea, !P1 ;  /* 0x000000ea0000780c */ /* 0x040fe40004f61670 */
[----:B------:R-:W-:Y:S01]  /*7ae0*/  @!P5 IMAD R139, R139, R153, RZ ;  /* 0x000000998b8bd224 */ /* 0x000fe200078e02ff */
[----:B------:R1:W-:Y:S01]  /*7af0*/  @!P2 STG.E.U8 desc[UR36][R6.64+0xe0], R11 ;  /* 0x0000e00b0600a986 */ /* 0x0003e2000c101124 */
[----:B------:R-:W-:-:S03]  /*7b00*/  ISETP.LT.OR P2, PT, R0, 0xe9, !P0 ;  /* 0x000000e90000780c */ /* 0x000fc60004741670 */
[----:B------:R-:W-:Y:S01]  /*7b10*/  @!P5 STG.E.U8 desc[UR36][R6.64+0xe1], R139 ;  /* 0x0000e18b0600d986 */ /* 0x000fe2000c101124 */
[----:B------:R-:W-:Y:S01]  /*7b20*/  ISETP.LT.OR P5, PT, R0, 0xea, !P0 ;  /* 0x000000ea0000780c */ /* 0x000fe200047a1670 */
[----:B0-----:R-:W-:-:S04]  /*7b30*/  @!P4 IMAD R3, R140, R153, RZ ;  /* 0x000000998c03c224 */ /* 0x001fc800078e02ff */
[-C--:B------:R-:W-:Y:S01]  /*7b40*/  @!P3 IMAD R141, R141, R153.reuse, RZ ;  /* 0x000000998d8db224 */ /* 0x080fe200078e02ff */
[----:B------:R0:W-:Y:S01]  /*7b50*/  @!P4 STG.E.U8 desc[UR36][R4.64+0xe8], R3 ;  /* 0x0000e8030400c986 */ /* 0x0001e2000c101124 */
[----:B------:R-:W-:Y:S02]  /*7b60*/  ISETP.LT.OR P4, PT, R0, 0xf2, !P1 ;  /* 0x000000f20000780c */ /* 0x000fe40004f81670 */
[-C--:B---3--:R-:W-:Y:S01]  /*7b70*/  @!P2 IMAD R9, R142, R153.reuse, RZ ;  /* 0x000000998e09a224 */ /* 0x088fe200078e02ff */
[----:B------:R-:W-:Y:S01]  /*7b80*/  @!P3 STG.E.U8 desc[UR36][R4.64+0xe9], R141 ;  /* 0x0000e98d0400b986 */ /* 0x000fe2000c101124 */
[C---:B------:R-:W-:Y:S02]  /*7b90*/  ISETP.LT.OR P3, PT, R0.reuse, 0xf1, !P1 ;  /* 0x000000f10000780c */ /* 0x040fe40004f61670 */
[----:B------:R-:W-:Y:S01]  /*7ba0*/  @!P5 IMAD R143, R143, R153, RZ ;  /* 0x000000998f8fd224 */ /* 0x000fe200078e02ff */
[----:B------:R-:W-:Y:S01]  /*7bb0*/  @!P2 STG.E.U8 desc[UR36][R6.64+0xe8], R9 ;  /* 0x0000e8090600a986 */ /* 0x000fe2000c101124 */
[----:B------:R-:W-:-:S03]  /*7bc0*/  ISETP.LT.OR P2, PT, R0, 0xf1, !P0 ;  /* 0x000000f10000780c */ /* 0x000fc60004741670 */
[----:B------:R-:W-:Y:S01]  /*7bd0*/  @!P5 STG.E.U8 desc[UR36][R6.64+0xe9], R143 ;  /* 0x0000e98f0600d986 */ /* 0x000fe2000c101124 */
[----:B------:R-:W-:Y:S01]  /*7be0*/  ISETP.LT.OR P5, PT, R0, 0xf9, !P0 ;  /* 0x000000f90000780c */ /* 0x000fe200047a1670 */
[----:B------:R-:W-:-:S04]  /*7bf0*/  @!P4 IMAD R145, R145, R153, RZ ;  /* 0x000000999191c224 */ /* 0x000fc800078e02ff */
[-C--:B-1----:R-:W-:Y:S01]  /*7c00*/  @!P3 IMAD R11, R144, R153.reuse, RZ ;  /* 0x00000099900bb224 */ /* 0x082fe200078e02ff */
[----:B------:R-:W-:Y:S01]  /*7c10*/  @!P4 STG.E.U8 desc[UR36][R4.64+0xf1], R145 ;  /* 0x0000f1910400c986 */ /* 0x000fe2000c101124 */
[C---:B------:R-:W-:Y:S02]  /*7c20*/  ISETP.LT.OR P4, PT, R0.reuse, 0xf2, !P0 ;  /* 0x000000f20000780c */ /* 0x040fe40004781670 */
[C---:B------:R-:W-:Y:S01]  /*7c30*/  ISETP.LT.OR P0, PT, R0.reuse, 0xfa, !P0 ;  /* 0x000000fa0000780c */ /* 0x040fe20004701670 */
[----:B------:R1:W-:Y:S01]  /*7c40*/  @!P3 STG.E.U8 desc[UR36][R4.64+0xf0], R11 ;  /* 0x0000f00b0400b986 */ /* 0x0003e2000c101124 */
[----:B------:R-:W-:Y:S01]  /*7c50*/  ISETP.LT.OR P3, PT, R0, 0xf9, !P1 ;  /* 0x000000f90000780c */ /* 0x000fe20004f61670 */
[----:B0-----:R-:W-:Y:S01]  /*7c60*/  @!P2 IMAD R3, R146, R153, RZ ;  /* 0x000000999203a224 */ /* 0x001fe200078e02ff */
[----:B------:R-:W-:-:S04]  /*7c70*/  ISETP.LT.OR P1, PT, R0, 0xfa, !P1 ;  /* 0x000000fa0000780c */ /* 0x000fc80004f21670 */
[----:B------:R0:W-:Y:S03]  /*7c80*/  @!P2 STG.E.U8 desc[UR36][R6.64+0xf0], R3 ;  /* 0x0000f0030600a986 */ /* 0x0001e6000c101124 */
[-C--:B------:R-:W-:Y:S02]  /*7c90*/  @!P4 IMAD R147, R147, R153.reuse, RZ ;  /* 0x000000999393c224 */ /* 0x080fe400078e02ff */
[-C--:B-1----:R-:W-:Y:S02]  /*7ca0*/  @!P5 IMAD R11, R150, R153.reuse, RZ ;  /* 0x00000099960bd224 */ /* 0x082fe400078e02ff */
[-C--:B------:R-:W-:Y:S01]  /*7cb0*/  @!P3 IMAD R9, R148, R153.reuse, RZ ;  /* 0x000000999409b224 */ /* 0x080fe200078e02ff */
[----:B------:R0:W-:Y:S01]  /*7cc0*/  @!P4 STG.E.U8 desc[UR36][R6.64+0xf1], R147 ;  /* 0x0000f1930600c986 */ /* 0x0001e2000c101124 */
[-C--:B------:R-:W-:Y:S02]  /*7cd0*/  @!P1 IMAD R149, R149, R153.reuse, RZ ;  /* 0x0000009995959224 */ /* 0x080fe400078e02ff */
[----:B------:R-:W-:Y:S01]  /*7ce0*/  @!P0 IMAD R151, R151, R153, RZ ;  /* 0x0000009997978224 */ /* 0x000fe200078e02ff */
[----:B------:R0:W-:Y:S04]  /*7cf0*/  @!P3 STG.E.U8 desc[UR36][R4.64+0xf8], R9 ;  /* 0x0000f8090400b986 */ /* 0x0001e8000c101124 */
[----:B------:R0:W-:Y:S04]  /*7d00*/  @!P1 STG.E.U8 desc[UR36][R4.64+0xf9], R149 ;  /* 0x0000f99504009986 */ /* 0x0001e8000c101124 */
[----:B------:R0:W-:Y:S04]  /*7d10*/  @!P5 STG.E.U8 desc[UR36][R6.64+0xf8], R11 ;  /* 0x0000f80b0600d986 */ /* 0x0001e8000c101124 */
[----:B------:R0:W-:Y:S02]  /*7d20*/  @!P0 STG.E.U8 desc[UR36][R6.64+0xf9], R151 ;  /* 0x0000f99706008986 */ /* 0x0001e4000c101124 */
.L_x_286:
[----:B------:R-:W-:Y:S05]  /*7d30*/  BSYNC B0 ;  /* 0x0000000000007941 */ /* 0x000fea0003800000 */
.L_x_28:
[----:B------:R-:W-:Y:S01]  /*7d40*/  ULDC UR4, c[0x0][0xc] ;  /* 0x0000030000047ab9 */ /* 0x000fe20000000800 */
[----:B------:R-:W-:Y:S01]  /*7d50*/  ULDC UR5, c[0x0][0x10] ;  /* 0x0000040000057ab9 */ /* 0x000fe20000000800 */
[----:B01----:R-:W0:Y:S01]  /*7d60*/  LDC R3, c[0x0][0x14] ;  /* 0x00000500ff037b82 */ /* 0x003e220000000800 */
[----:B------:R-:W-:Y:S01]  /*7d70*/  UIMAD.WIDE.U32 UR4, UR4, UR5, URZ ;  /* 0x00000005040472a5 */ /* 0x000fe2000f8e003f */
[----:B------:R-:W-:Y:S01]  /*7d80*/  PRMT R0, RZ, 0x7610, R0 ;  /* 0x00007610ff007816 */ /* 0x000fe20000000000 */
[----:B------:R-:W-:Y:S02]  /*7d90*/  IMAD.MOV.U32 R23, RZ, RZ, -0x1 ;  /* 0xffffffffff177424 */ /* 0x000fe400078e00ff */
[----:B------:R-:W-:Y:S02]  /*7da0*/  IMAD.MOV.U32 R22, RZ, RZ, -0x1 ;  /* 0xffffffffff167424 */ /* 0x000fe400078e00ff */
[----:B0-----:R-:W-:-:S04]  /*7db0*/  IMAD.WIDE.U32 R16, R3, UR4, R16 ;  /* 0x0000000403107c25 */ /* 0x001fc8000f8e0010 */
[----:B------:R-:W-:Y:S01]  /*7dc0*/  IMAD R3, R3, UR5, RZ ;  /* 0x0000000503037c24 */ /* 0x000fe2000f8e02ff */
[----:B------:R-:W-:Y:S02]  /*7dd0*/  ULDC.64 UR4, c[0x0][0x650] ;  /* 0x0001940000047ab9 */ /* 0x000fe40000000a00 */
[----:B------:R-:W-:Y:S01]  /*7de0*/  ISETP.GE.U32.AND P0, PT, R16, UR4, PT ;  /* 0x0000000410007c0c */ /* 0x000fe2000bf06070 */
[----:B------:R-:W-:-:S05]  /*7df0*/  IMAD.IADD R17, R17, 0x1, R3 ;  /* 0x0000000111117824 */ /* 0x000fca00078e0203 */
[----:B------:R-:W-:-:S13]  /*7e00*/  ISETP.GE.U32.AND.EX P0, PT, R17, UR5, PT, P0 ;  /* 0x0000000511007c0c */ /* 0x000fda000bf06100 */
[----:B------:R-:W-:Y:S05]  /*7e10*/  @P0 BRA `(.L_x_287) ;  /* 0x0000000400640947 */ /* 0x000fea0003800000 */
[----:B------:R-:W0:Y:S01]  /*7e20*/  S2R R12, SR_CTAID.X ;  /* 0x00000000000c7919 */ /* 0x000e220000002500 */
[----:B------:R-:W1:Y:S01]  /*7e30*/  LDC.64 R10, c[0x0][0x628] ;  /* 0x00018a00ff0a7b82 */ /* 0x000e620000000a00 */
[----:B------:R-:W-:Y:S01]  /*7e40*/  ULDC UR4, c[0x0][0x150] ;  /* 0x0000540000047ab9 */ /* 0x000fe20000000800 */
[----:B------:R-:W-:Y:S01]  /*7e50*/  IMAD.MOV.U32 R8, RZ, RZ, R16 ;  /* 0x000000ffff087224 */ /* 0x000fe200078e0010 */
[----:B------:R-:W0:Y:S01]  /*7e60*/  S2R R23, SR_CTAID.Y ;  /* 0x0000000000177919 */ /* 0x000e220000002600 */
[----:B------:R-:W-:-:S04]  /*7e70*/  IMAD.MOV.U32 R9, RZ, RZ, R17 ;  /* 0x000000ffff097224 */ /* 0x000fc800078e0011 */
[----:B------:R-:W2:Y:S08]  /*7e80*/  LDC R21, c[0x0][0x144] ;  /* 0x00005100ff157b82 */ /* 0x000eb00000000800 */
[----:B------:R-:W2:Y:S08]  /*7e90*/  LDC R0, c[0x0][0x630] ;  /* 0x00018c00ff007b82 */ /* 0x000eb00000000800 */
[----:B------:R-:W2:Y:S01]  /*7ea0*/  LDC.64 R14, c[0x0][0x620] ;  /* 0x00018800ff0e7b82 */ /* 0x000ea20000000a00 */
[----:B-1----:R-:W-:-:S04]  /*7eb0*/  ISETP.NE.U32.AND P0, PT, R10, RZ, PT ;  /* 0x000000ff0a00720c */ /* 0x002fc80003f05070 */
[----:B------:R-:W-:Y:S02]  /*7ec0*/  ISETP.NE.AND.EX P0, PT, R11, RZ, PT, P0 ;  /* 0x000000ff0b00720c */ /* 0x000fe40003f05300 */
[----:B0-----:R-:W-:-:S05]  /*7ed0*/  I2FP.F32.U32 R3, R12 ;  /* 0x0000000c00037245 */ /* 0x001fca0000201000 */
[----:B------:R-:W-:-:S04]  /*7ee0*/  FMUL R3, R3, UR4 ;  /* 0x0000000403037c20 */ /* 0x000fc80008400000 */
[----:B------:R0:W1:Y:S02]  /*7ef0*/  F2I.U32.TRUNC.NTZ R20, R3 ;  /* 0x0000000300147305 */ /* 0x000064000020f000 */
[----:B------:R-:W-:Y:S05]  /*7f00*/  @!P0 BRA `(.L_x_288) ;  /* 0x0000000000288947 */ /* 0x000fea0003800000 */
[----:B0-----:R-:W0:Y:S02]  /*7f10*/  LDC R3, c[0x0][0x634] ;  /* 0x00018d00ff037b82 */ /* 0x001e240000000800 */
[----:B0-----:R-:W-:-:S05]  /*7f20*/  IADD3 R3, P0, R16, R3, RZ ;  /* 0x0000000310037210 */ /* 0x001fca0007f1e0ff */
[----:B------:R-:W-:-:S04]  /*7f30*/  IMAD.X R13, RZ, RZ, R17, P0 ;  /* 0x000000ffff0d7224 */ /* 0x000fc800000e0611 */
[----:B---3--:R-:W-:-:S04]  /*7f40*/  IMAD.WIDE.U32 R4, R13, R10, RZ ;  /* 0x0000000a0d047225 */ /* 0x008fc800078e00ff */
[----:B----4-:R-:W-:-:S04]  /*7f50*/  IMAD.WIDE.U32 R6, P0, R3, R11, R4 ;  /* 0x0000000b03067225 */ /* 0x010fc80007800004 */
[----:B------:R-:W-:-:S04]  /*7f60*/  IMAD.WIDE.U32 R4, R3, R10, RZ ;  /* 0x0000000a03047225 */ /* 0x000fc800078e00ff */
[----:B------:R-:W-:Y:S01]  /*7f70*/  IMAD.X R9, RZ, RZ, RZ, P0 ;  /* 0x000000ffff097224 */ /* 0x000fe200000e06ff */
[----:B------:R-:W-:Y:S01]  /*7f80*/  IADD3 RZ, P0, R5, R6, RZ ;  /* 0x0000000605ff7210 */ /* 0x000fe20007f1e0ff */
[----:B------:R-:W-:-:S04]  /*7f90*/  IMAD.MOV.U32 R8, RZ, RZ, R7 ;  /* 0x000000ffff087224 */ /* 0x000fc800078e0007 */
[----:B------:R-:W-:-:S08]  /*7fa0*/  IMAD.WIDE.U32.X R8, R13, R11, R8, P0 ;  /* 0x0000000b0d087225 */ /* 0x000fd000000e0408 */
.L_x_288:
[----:B----4-:R-:W4:Y:S01]  /*7fb0*/  LDC.64 R26, c[0x0][0x640] ;  /* 0x00019000ff1a7b82 */ /* 0x010f220000000a00 */
[-CC-:B--2---:R-:W-:Y:S01]  /*7fc0*/  SHF.R.U64 R22, R8, R0.reuse, R9.reuse ;  /* 0x0000000008167219 */ /* 0x184fe20000001209 */
[----:B-1----:R-:W-:Y:S01]  /*7fd0*/  IMAD.MOV R20, RZ, RZ, -R20 ;  /* 0x000000ffff147224 */ /* 0x002fe200078e0a14 */
[----:B------:R-:W-:Y:S01]  /*7fe0*/  SHF.R.U32.HI R0, RZ, R0, R9 ;  /* 0x00000000ff007219 */ /* 0x000fe20000011609 */
[----:B------:R-:W-:Y:S01]  /*7ff0*/  ULDC UR4, c[0x0][0x154] ;  /* 0x0000550000047ab9 */ /* 0x000fe20000000800 */
[----:B0-----:R-:W-:Y:S01]  /*8000*/  IADD3 R3, P0, RZ, -R22, RZ ;  /* 0x80000016ff037210 */ /* 0x001fe20007f1e0ff */
[----:B------:R-:W-:Y:S02]  /*8010*/  IMAD R21, R21, R20, R12 ;  /* 0x0000001415157224 */ /* 0x000fe400078e020c */
[----:B------:R-:W0:Y:S01]  /*8020*/  LDC R6, c[0x0][0x618] ;  /* 0x00018600ff067b82 */ /* 0x000e220000000800 */
[----:B------:R-:W-:Y:S02]  /*8030*/  IMAD.MOV.U32 R7, RZ, RZ, 0x1 ;  /* 0x00000001ff077424 */ /* 0x000fe400078e00ff */
[----:B---3--:R-:W-:-:S04]  /*8040*/  IMAD.X R5, RZ, RZ, ~R0, P0 ;  /* 0x000000ffff057224 */ /* 0x008fc800000e0e00 */
[-C--:B------:R-:W-:Y:S01]  /*8050*/  IMAD R0, R5, R14.reuse, RZ ;  /* 0x0000000e05007224 */ /* 0x080fe200078e02ff */
[----:B------:R-:W1:Y:S01]  /*8060*/  LDC R8, c[0x0][0x608] ;  /* 0x00018200ff087b82 */ /* 0x000e620000000800 */
[----:B------:R-:W-:-:S04]  /*8070*/  IMAD.WIDE.U32 R4, R3, R14, R16 ;  /* 0x0000000e03047225 */ /* 0x000fc800078e0010 */
[----:B------:R-:W-:Y:S01]  /*8080*/  IMAD R3, R3, R15, R0 ;  /* 0x0000000f03037224 */ /* 0x000fe200078e0200 */
[----:B------:R-:W-:Y:S02]  /*8090*/  I2FP.F32.U32 R0, R23 ;  /* 0x0000001700007245 */ /* 0x000fe40000201000 */
[----:B------:R-:W2:Y:S01]  /*80a0*/  LDC R24, c[0x0][0x658] ;  /* 0x00019600ff187b82 */ /* 0x000ea20000000800 */
[----:B------:R-:W-:Y:S01]  /*80b0*/  IMAD.IADD R3, R5, 0x1, R3 ;  /* 0x0000000105037824 */ /* 0x000fe200078e0203 */
[----:B----4-:R-:W-:Y:S01]  /*80c0*/  ISETP.NE.U32.AND P0, PT, R26, RZ, PT ;  /* 0x000000ff1a00720c */ /* 0x010fe20003f05070 */
[----:B------:R-:W-:Y:S01]  /*80d0*/  FMUL R0, R0, UR4 ;  /* 0x0000000400007c20 */ /* 0x000fe20008400000 */
[----:B------:R-:W-:Y:S02]  /*80e0*/  IMAD.MOV.U32 R5, RZ, RZ, -0x1 ;  /* 0xffffffffff057424 */ /* 0x000fe400078e00ff */
[----:B------:R-:W-:Y:S01]  /*80f0*/  ISETP.NE.AND.EX P0, PT, R27, RZ, PT, P0 ;  /* 0x000000ff1b00720c */ /* 0x000fe20003f05300 */
[----:B------:R3:W4:Y:S01]  /*8100*/  F2I.U32.TRUNC.NTZ R13, R0 ;  /* 0x00000000000d7305 */ /* 0x000722000020f000 */
[----:B------:R-:W3:Y:S01]  /*8110*/  LDC R20, c[0x0][0x148] ;  /* 0x00005200ff147b82 */ /* 0x000ee20000000800 */
[----:B0-----:R-:W-:-:S02]  /*8120*/  SHF.R.U64 R12, R4, R6, R3 ;  /* 0x00000006040c7219 */ /* 0x001fc40000001203 */
[----:B------:R-:W-:-:S05]  /*8130*/  SHF.R.U32.HI R3, RZ, R6, R3 ;  /* 0x00000006ff037219 */ /* 0x000fca0000011603 */
[----:B------:R-:W0:Y:S01]  /*8140*/  LDC R15, c[0x0][0x600] ;  /* 0x00018000ff0f7b82 */ /* 0x000e220000000800 */
[-CC-:B-1----:R-:W-:Y:S02]  /*8150*/  SHF.R.U64 R10, R12, R8.reuse, R3.reuse ;  /* 0x000000080c0a7219 */ /* 0x182fe40000001203 */
[----:B------:R-:W-:-:S05]  /*8160*/  SHF.R.U32.HI R3, RZ, R8, R3 ;  /* 0x00000008ff037219 */ /* 0x000fca0000011603 */
[----:B------:R-:W1:Y:S01]  /*8170*/  LDC R28, c[0x0][0x648] ;  /* 0x00019200ff1c7b82 */ /* 0x000e620000000800 */
[-C--:B--2---:R-:W-:Y:S02]  /*8180*/  SHF.L.U32 R4, R5, R24.reuse, RZ ;  /* 0x0000001805047219 */ /* 0x084fe400000006ff */
[--C-:B------:R-:W-:Y:S02]  /*8190*/  SHF.R.U64 R14, R10, R24, R3.reuse ;  /* 0x000000180a0e7219 */ /* 0x100fe40000001203 */
[----:B------:R-:W-:Y:S02]  /*81a0*/  LOP3.LUT R25, RZ, R4, RZ, 0x33, !PT ;  /* 0x00000004ff197212 */ /* 0x000fe400078e33ff */
[-C--:B------:R-:W-:Y:S01]  /*81b0*/  SHF.R.U32.HI R5, RZ, R24.reuse, R3 ;  /* 0x00000018ff057219 */ /* 0x080fe20000011603 */
[----:B------:R-:W2:Y:S01]  /*81c0*/  LDC R29, c[0x0][0x638] ;  /* 0x00018e00ff1d7b82 */ /* 0x000ea20000000800 */
[----:B------:R-:W-:Y:S01]  /*81d0*/  SHF.L.U32 R152, R7, R24, RZ ;  /* 0x0000001807987219 */ /* 0x000fe200000006ff */
[----:B------:R-:W-:-:S06]  /*81e0*/  IMAD.MOV.U32 R4, RZ, RZ, R14 ;  /* 0x000000ffff047224 */ /* 0x000fcc00078e000e */
[----:B------:R-:W0:Y:S01]  /*81f0*/  LDC R30, c[0x0][0x610] ;  /* 0x00018400ff1e7b82 */ /* 0x000e220000000800 */
[----:B----4-:R-:W-:Y:S05]  /*8200*/  @!P0 BRA `(.L_x_289) ;  /* 0x0000000000288947 */ /* 0x010fea0003800000 */
[----:B------:R-:W4:Y:S02]  /*8210*/  LDC R3, c[0x0][0x64c] ;  /* 0x00019300ff037b82 */ /* 0x000f240000000800 */
[----:B----4-:R-:W-:-:S05]  /*8220*/  IADD3 R3, P0, R14, R3, RZ ;  /* 0x000000030e037210 */ /* 0x010fca0007f1e0ff */
        /* <DEDUP_REMOVED lines=8> */
.L_x_289:
[----:B------:R-:W-:Y:S01]  /*82b0*/  ISETP.NE.AND P0, PT, R2, 0x1, PT ;  /* 0x000000010200780c */ /* 0x000fe20003f05270 */
[----:B0-----:R-:W-:Y:S01]  /*82c0*/  VIADD R7, R15, 0xffffffff ;  /* 0xffffffff0f077836 */ /* 0x001fe20000000000 */
[----:B-1-3--:R-:W-:Y:S01]  /*82d0*/  SHF.R.U64 R0, R4, R28, R5 ;  /* 0x0000001c04007219 */ /* 0x00afe20000001205 */
[----:B------:R-:W-:Y:S01]  /*82e0*/  IMAD.MOV R13, RZ, RZ, -R13 ;  /* 0x000000ffff0d7224 */ /* 0x000fe200078e0a0d */
[----:B------:R-:W-:Y:S01]  /*82f0*/  LOP3.LUT R5, R10, R25, RZ, 0xc0, !PT ;  /* 0x000000190a057212 */ /* 0x000fe200078ec0ff */
[----:B------:R-:W-:Y:S02]  /*8300*/  IMAD.MOV.U32 R4, RZ, RZ, 0x1 ;  /* 0x00000001ff047424 */ /* 0x000fe400078e00ff */
[----:B------:R-:W-:Y:S02]  /*8310*/  IMAD.MOV R3, RZ, RZ, -R0 ;  /* 0x000000ffff037224 */ /* 0x000fe400078e0a00 */
[----:B------:R-:W-:Y:S01]  /*8320*/  IMAD R152, R152, R0, R5 ;  /* 0x0000000098987224 */ /* 0x000fe200078e0205 */
[----:B------:R-:W-:Y:S01]  /*8330*/  LOP3.LUT R5, R12, R7, RZ, 0xc0, !PT ;  /* 0x000000070c057212 */ /* 0x000fe200078ec0ff */
[----:B--2---:R-:W-:-:S02]  /*8340*/  IMAD R0, R3, R29, R14 ;  /* 0x0000001d03007224 */ /* 0x004fc400078e020e */
[----:B------:R-:W-:Y:S02]  /*8350*/  @P0 IMAD R21, R20, R13, R23 ;  /* 0x0000000d14150224 */ /* 0x000fe400078e0217 */
[----:B------:R-:W-:Y:S01]  /*8360*/  IMAD R3, R0, R15, R5 ;  /* 0x0000000f00037224 */ /* 0x000fe200078e0205 */
[----:B------:R-:W-:Y:S01]  /*8370*/  PRMT R0, R4, 0x7610, R0 ;  /* 0x0000761004007816 */ /* 0x000fe20000000000 */
[----:B------:R-:W-:-:S05]  /*8380*/  IMAD R152, R152, R30, R21 ;  /* 0x0000001e98987224 */ /* 0x000fca00078e0215 */
[----:B------:R-:W-:Y:S02]  /*8390*/  SEL R23, R3, R152, !P0 ;  /* 0x0000009803177207 */ /* 0x000fe40004000000 */
[----:B------:R-:W-:-:S07]  /*83a0*/  SEL R152, R152, R3, !P0 ;  /* 0x0000000398987207 */ /* 0x000fce0004000000 */
.L_x_287:
[----:B------:R-:W-:-:S13]  /*83b0*/  LOP3.LUT P0, RZ, R0, 0xff, RZ, 0xc0, !PT ;  /* 0x000000ff00ff7812 */ /* 0x000fda000780c0ff */
[----:B------:R-:W-:Y:S05]  /*83c0*/  @P0 BRA `(.L_x_290) ;  /* 0xffffff8800e00947 */ /* 0x000fea000383ffff */
[----:B------:R-:W-:Y:S05]  /*83d0*/  EXIT ;  /* 0x000000000000794d */ /* 0x000fea0003800000 */
.L_x_3:
[----:B0-----:R-:W-:Y:S01]  /*83e0*/  ULDC.64 UR4, c[0x0][0x650] ;  /* 0x0001940000047ab9 */ /* 0x001fe20000000a00 */
        /* <DEDUP_REMOVED lines=25> */
.L_x_292:
[--C-:B------:R-:W-:Y:S01]  /*8580*/  SHF.R.U64 R12, R10, R14, R11.reuse ;  /* 0x0000000e0a0c7219 */ /* 0x100fe2000000120b */
[----:B------:R-:W0:Y:S01]  /*8590*/  LDC R22, c[0x0][0x618] ;  /* 0x00018600ff167b82 */ /* 0x000e220000000800 */
[----:B------:R-:W-:Y:S01]  /*85a0*/  I2FP.F32.U32 R6, R4 ;  /* 0x0000000400067245 */ /* 0x000fe20000201000 */
[----:B------:R-:W-:Y:S01]  /*85b0*/  ULDC UR4, c[0x0][0x150] ;  /* 0x0000540000047ab9 */ /* 0x000fe20000000800 */
[----:B------:R-:W-:Y:S02]  /*85c0*/  SHF.R.U32.HI R5, RZ, R14, R11 ;  /* 0x0000000eff057219 */ /* 0x000fe4000001160b */
[----:B------:R-:W-:Y:S01]  /*85d0*/  IADD3 R9, P0, RZ, -R12, RZ ;  /* 0x8000000cff097210 */ /* 0x000fe20007f1e0ff */
[----:B------:R-:W-:Y:S01]  /*85e0*/  FMUL R11, R6, UR4 ;  /* 0x00000004060b7c20 */ /* 0x000fe20008400000 */
[----:B------:R-:W-:Y:S01]  /*85f0*/  ULDC UR4, c[0x0][0x154] ;  /* 0x0000550000047ab9 */ /* 0x000fe20000000800 */
[----:B------:R-:W1:Y:S02]  /*8600*/  LDC.64 R24, c[0x0][0x640] ;  /* 0x00019000ff187b82 */ /* 0x000e640000000a00 */
[----:B------:R-:W-:-:S02]  /*8610*/  IMAD.X R5, RZ, RZ, ~R5, P0 ;  /* 0x000000ffff057224 */ /* 0x000fc400000e0e05 */
[----:B------:R-:W2:Y:S01]  /*8620*/  F2I.U32.TRUNC.NTZ R11, R11 ;  /* 0x0000000b000b7305 */ /* 0x000ea2000020f000 */
[----:B------:R-:W-:-:S03]  /*8630*/  IMAD.WIDE.U32 R6, R9, R20, R16 ;  /* 0x0000001409067225 */ /* 0x000fc600078e0010 */
[----:B------:R-:W3:Y:S01]  /*8640*/  LDC R13, c[0x0][0x144] ;  /* 0x00005100ff0d7b82 */ /* 0x000ee20000000800 */
[----:B------:R-:W-:-:S04]  /*8650*/  IMAD R8, R5, R20, RZ ;  /* 0x0000001405087224 */ /* 0x000fc800078e02ff */
[----:B------:R-:W-:Y:S02]  /*8660*/  IMAD R5, R9, R21, R8 ;  /* 0x0000001509057224 */ /* 0x000fe400078e0208 */
[----:B------:R-:W-:Y:S01]  /*8670*/  IMAD.MOV.U32 R8, RZ, RZ, -0x1 ;  /* 0xffffffffff087424 */ /* 0x000fe200078e00ff */
[----:B------:R-:W4:Y:S01]  /*8680*/  LDC R14, c[0x0][0x608] ;  /* 0x00018200ff0e7b82 */ /* 0x000f220000000800 */
[----:B------:R-:W-:Y:S01]  /*8690*/  IMAD.IADD R5, R7, 0x1, R5 ;  /* 0x0000000107057824 */ /* 0x000fe200078e0205 */
[----:B------:R-:W-:-:S04]  /*86a0*/  I2FP.F32.U32 R7, R3 ;  /* 0x0000000300077245 */ /* 0x000fc80000201000 */
[-C--:B0-----:R-:W-:Y:S01]  /*86b0*/  SHF.R.U64 R10, R6, R22.reuse, R5 ;  /* 0x00000016060a7219 */ /* 0x081fe20000001205 */
[----:B--2---:R-:W-:Y:S01]  /*86c0*/  IMAD.MOV R6, RZ, RZ, -R11 ;  /* 0x000000ffff067224 */ /* 0x004fe200078e0a0b */
[----:B------:R-:W0:Y:S01]  /*86d0*/  LDC R9, c[0x0][0x658] ;  /* 0x00019600ff097b82 */ /* 0x000e220000000800 */
[----:B-1----:R-:W-:Y:S01]  /*86e0*/  ISETP.NE.U32.AND P0, PT, R24, RZ, PT ;  /* 0x000000ff1800720c */ /* 0x002fe20003f05070 */
[----:B------:R-:W-:Y:S01]  /*86f0*/  FMUL R7, R7, UR4 ;  /* 0x0000000407077c20 */ /* 0x000fe20008400000 */
[----:B------:R-:W-:Y:S02]  /*8700*/  SHF.R.U32.HI R5, RZ, R22, R5 ;  /* 0x00000016ff057219 */ /* 0x000fe40000011605 */
[----:B------:R-:W-:-:S03]  /*8710*/  ISETP.NE.AND.EX P0, PT, R25, RZ, PT, P0 ;  /* 0x000000ff1900720c */ /* 0x000fc60003f05300 */
[----:B------:R-:W1:Y:S01]  /*8720*/  LDC R20, c[0x0][0x148] ;  /* 0x00005200ff147b82 */ /* 0x000e620000000800 */
[----:B---3--:R-:W-:Y:S02]  /*8730*/  IMAD R23, R13, R6, R4 ;  /* 0x000000060d177224 */ /* 0x008fe400078e0204 */
[----:B------:R-:W-:-:S05]  /*8740*/  IMAD.MOV.U32 R6, RZ, RZ, 0x1 ;  /* 0x00000001ff067424 */ /* 0x000fca00078e00ff */
[----:B------:R-:W2:Y:S01]  /*8750*/  LDC R21, c[0x0][0x600] ;  /* 0x00018000ff157b82 */ /* 0x000ea20000000800 */
[-CC-:B----4-:R-:W-:Y:S02]  /*8760*/  SHF.R.U64 R13, R10, R14.reuse, R5.reuse ;  /* 0x0000000e0a0d7219 */ /* 0x190fe40000001205 */
[----:B------:R-:W-:Y:S02]  /*8770*/  SHF.R.U32.HI R4, RZ, R14, R5 ;  /* 0x0000000eff047219 */ /* 0x000fe40000011605 */
[----:B------:R3:W4:Y:S03]  /*8780*/  F2I.U32.TRUNC.NTZ R14, R7 ;  /* 0x00000007000e7305 */ /* 0x000726000020f000 */
[----:B------:R-:W1:Y:S01]  /*8790*/  LDC R26, c[0x0][0x648] ;  /* 0x00019200ff1a7b82 */ /* 0x000e620000000800 */
[-C--:B0-----:R-:W-:Y:S02]  /*87a0*/  SHF.R.U64 R15, R13, R9.reuse, R4 ;  /* 0x000000090d0f7219 */ /* 0x081fe40000001204 */
[----:B------:R-:W-:-:S02]  /*87b0*/  SHF.L.U32 R8, R8, R9, RZ ;  /* 0x0000000908087219 */ /* 0x000fc400000006ff */
[-C--:B------:R-:W-:Y:S01]  /*87c0*/  SHF.R.U32.HI R5, RZ, R9.reuse, R4 ;  /* 0x00000009ff057219 */ /* 0x080fe20000011604 */
[----:B------:R-:W-:Y:S01]  /*87d0*/  IMAD.MOV.U32 R4, RZ, RZ, R15 ;  /* 0x000000ffff047224 */ /* 0x000fe200078e000f */
[----:B------:R-:W-:Y:S01]  /*87e0*/  SHF.L.U32 R22, R6, R9, RZ ;  /* 0x0000000906167219 */ /* 0x000fe200000006ff */
[----:B------:R-:W0:Y:S01]  /*87f0*/  LDC R27, c[0x0][0x638] ;  /* 0x00018e00ff1b7b82 */ /* 0x000e220000000800 */
[----:B------:R-:W-:-:S07]  /*8800*/  LOP3.LUT R28, RZ, R8, RZ, 0x33, !PT ;  /* 0x00000008ff1c7212 */ /* 0x000fce00078e33ff */
        /* <DEDUP_REMOVED lines=12> */
.L_x_293:
[----:B------:R-:W-:Y:S01]  /*88d0*/  ISETP.NE.AND P0, PT, R2, 0x1, PT ;  /* 0x000000010200780c */ /* 0x000fe20003f05270 */
[----:B--2---:R-:W-:Y:S01]  /*88e0*/  VIADD R7, R21, 0xffffffff ;  /* 0xffffffff15077836 */ /* 0x004fe20000000000 */
[----:B-1----:R-:W-:Y:S01]  /*88f0*/  SHF.R.U64 R5, R4, R26, R5 ;  /* 0x0000001a04057219 */ /* 0x002fe20000001205 */
[----:B------:R-:W-:Y:S01]  /*8900*/  IMAD.MOV R14, RZ, RZ, -R14 ;  /* 0x000000ffff0e7224 */ /* 0x000fe200078e0a0e */
[----:B------:R-:W-:Y:S01]  /*8910*/  LOP3.LUT R4, R13, R28, RZ, 0xc0, !PT ;  /* 0x0000001c0d047212 */ /* 0x000fe200078ec0ff */
[----:B------:R-:W-:Y:S01]  /*8920*/  IMAD.MOV.U32 R8, RZ, RZ, R12 ;  /* 0x000000ffff087224 */ /* 0x000fe200078e000c */
[----:B------:R-:W-:Y:S01]  /*8930*/  LOP3.LUT R10, R10, R7, RZ, 0xc0, !PT ;  /* 0x000000070a0a7212 */ /* 0x000fe200078ec0ff */
[----:B------:R-:W-:Y:S02]  /*8940*/  IMAD.MOV R6, RZ, RZ, -R5 ;  /* 0x000000ffff067224 */ /* 0x000fe400078e0a05 */
[----:B------:R-:W-:-:S04]  /*8950*/  IMAD R4, R22, R5, R4 ;  /* 0x0000000516047224 */ /* 0x000fc800078e0204 */
[----:B------:R-:W-:Y:S02]  /*8960*/  @P0 IMAD R23, R20, R14, R3 ;  /* 0x0000000e14170224 */ /* 0x000fe400078e0203 */
[----:B0-----:R-:W-:Y:S02]  /*8970*/  IMAD R3, R6, R27, R15 ;  /* 0x0000001b06037224 */ /* 0x001fe400078e020f */
[----:B------:R-:W-:Y:S02]  /*8980*/  IMAD R7, R4, R29, R23 ;  /* 0x0000001d04077224 */ /* 0x000fe400078e0217 */
[----:B------:R-:W-:Y:S02]  /*8990*/  IMAD R4, R3, R21, R10 ;  /* 0x0000001503047224 */ /* 0x000fe400078e020a */
[----:B------:R-:W-:-:S03]  /*89a0*/  IMAD.MOV.U32 R6, RZ, RZ, 0x1 ;  /* 0x00000001ff067424 */ /* 0x000fc600078e00ff */
[----:B------:R-:W-:Y:S02]  /*89b0*/  SEL R9, R4, R7, !P0 ;  /* 0x0000000704097207 */ /* 0x000fe40004000000 */
[----:B------:R-:W-:-:S07]  /*89c0*/  SEL R7, R7, R4, !P0 ;  /* 0x0000000407077207 */ /* 0x000fce0004000000 */
.L_x_291:
[----:B------:R-:W-:-:S08]  /*89d0*/  NOP ;  /* 0x0000000000007918 */ /* 0x000fd00000000000 */
[----:B------:R-:W0:-:S00]  /*89e0*/  USETMAXREG.DEALLOC.CTAPOOL 0x28 ;  /* 0x00000028000079c8 */ /* 0x000e0000080e0500 */
[----:B0-----:R-:W-:-:S13]  /*89f0*/  ISETP.NE.AND P0, PT, R0, RZ, PT ;  /* 0x000000ff0000720c */ /* 0x001fda0003f05270 */
[----:B------:R-:W-:Y:S05]  /*8a00*/  @P0 EXIT ;  /* 0x000000000000094d */ /* 0x000fea0003800000 */
[----:B------:R-:W-:Y:S01]  /*8a10*/  LOP3.LUT P0, RZ, R6, 0xff, RZ, 0xc0, !PT ;  /* 0x000000ff06ff7812 */ /* 0x000fe2000780c0ff */
[----:B------:R-:W-:Y:S02]  /*8a20*/  IMAD.MOV.U32 R0, RZ, RZ, 0x1 ;  /* 0x00000001ff007424 */ /* 0x000fe400078e00ff */
[----:B------:R-:W-:-:S10]  /*8a30*/  IMAD.MOV.U32 R12, RZ, RZ, RZ ;  /* 0x000000ffff0c7224 */ /* 0x000fd400078e00ff */
[----:B------:R-:W-:Y:S05]  /*8a40*/  @!P0 BRA `(.L_x_294) ;  /* 0x0000000c00308947 */ /* 0x000fea0003800000 */
[----:B------:R-:W0:Y:S01]  /*8a50*/  LDC R0, c[0x0][0x28c] ;  /* 0x0000a300ff007b82 */ /* 0x000e220000000800 */
[----:B------:R-:W-:Y:S01]  /*8a60*/  ULDC UR5, c[0x0][0x600] ;  /* 0x0001800000057ab9 */ /* 0x000fe20000000800 */
[----:B------:R-:W-:Y:S01]  /*8a70*/  ULDC UR4, c[0x0][0xc] ;  /* 0x0000030000047ab9 */ /* 0x000fe20000000800 */
[----:B------:R-:W-:Y:S01]  /*8a80*/  UIADD3 UR16, UR5, -0x1, URZ ;  /* 0xffffffff05107890 */ /* 0x000fe2000fffe03f */
[C---:B------:R-:W-:Y:S01]  /*8a90*/  LOP3.LUT P2, RZ, R18.reuse, 0x7f, RZ, 0xc0, !PT ;  /* 0x0000007f12ff7812 */ /* 0x040fe2000784c0ff */
[----:B------:R-:W-:Y:S01]  /*8aa0*/  ULDC UR6, c[0x0][0x658] ;  /* 0x0001960000067ab9 */ /* 0x000fe20000000800 */
[----:B------:R-:W-:Y:S01]  /*8ab0*/  ULDC UR5, c[0x0][0x10] ;  /* 0x0000040000057ab9 */ /* 0x000fe20000000800 */
[----:B------:R-:W-:Y:S01]  /*8ac0*/  UMOV UR7, 0xffffffff ;  /* 0xffffffff00077882 */ /* 0x000fe20000000000 */
[----:B------:R-:W-:Y:S01]  /*8ad0*/  UMOV UR8, 0x1 ;  /* 0x0000000100087882 */ /* 0x000fe20000000000 */
[----:B------:R-:W-:Y:S01]  /*8ae0*/  UIMAD.WIDE.U32 UR4, UR4, UR5, URZ ;  /* 0x00000005040472a5 */ /* 0x000fe2000f8e003f */
[----:B------:R-:W-:Y:S01]  /*8af0*/  LOP3.LUT P0, RZ, R18, 0x1f, RZ, 0xc0, !PT ;  /* 0x0000001f12ff7812 */ /* 0x000fe2000780c0ff */
[----:B------:R-:W-:Y:S01]  /*8b00*/  USHF.L.U32 UR7, UR7, UR6, URZ ;  /* 0x0000000607077299 */ /* 0x000fe2000800063f */
[----:B------:R-:W-:Y:S01]  /*8b10*/  BSSY B0, `(.L_x_294) ;  /* 0x00000bf000007945 */ /* 0x000fe20003800000 */
[----:B------:R-:W-:Y:S01]  /*8b20*/  USHF.L.U32 UR18, UR8, UR6, URZ ;  /* 0x0000000608127299 */ /* 0x000fe2000800063f */
[----:B------:R-:W-:Y:S01]  /*8b30*/  IMAD.MOV.U32 R13, RZ, RZ, 0x1 ;  /* 0x00000001ff0d7424 */ /* 0x000fe200078e00ff */
[----:B------:R-:W-:Y:S01]  /*8b40*/  LOP3.LUT R11, R19, 0x2, RZ, 0xfc, !PT ;  /* 0x00000002130b7812 */ /* 0x000fe200078efcff */
[----:B------:R-:W-:Y:S01]  /*8b50*/  ULDC UR6, c[0x0][0x14] ;  /* 0x0000050000067ab9 */ /* 0x000fe20000000800 */
[----:B------:R-:W-:Y:S01]  /*8b60*/  PLOP3.LUT P0, PT, P0, P2, PT, 0x8a, 0x0 ;  /* 0x000000000000781c */ /* 0x000fe20000705172 */
[----:B------:R-:W-:Y:S01]  /*8b70*/  UIMAD.WIDE.U32 UR20, UR4, UR6, URZ ;  /* 0x00000006041472a5 */ /* 0x000fe2000f8e003f */
[----:B------:R-:W-:Y:S01]  /*8b80*/  IMAD.MOV.U32 R12, RZ, RZ, RZ ;  /* 0x000000ffff0c7224 */ /* 0x000fe200078e00ff */
[----:B------:R-:W-:-:S02]  /*8b90*/  UIMAD UR13, UR5, UR6, URZ ;  /* 0x00000006050d72a4 */ /* 0x000fc4000f8e023f */
[----:B------:R-:W-:Y:S01]  /*8ba0*/  ULOP3.LUT UR17, URZ, UR7, URZ, 0x33, !UPT ;  /* 0x000000073f117292 */ /* 0x000fe2000f8e333f */
[----:B0-----:R-:W-:Y:S01]  /*8bb0*/  VIADD R0, R0, 0x1f ;  /* 0x0000001f00007836 */ /* 0x001fe20000000000 */
[----:B------:R-:W-:Y:S01]  /*8bc0*/  UIADD3 UR13, UR21, UR13, URZ ;  /* 0x0000000d150d7290 */ /* 0x000fe2000fffe03f */
[----:B------:R-:W-:-:S03]  /*8bd0*/  ULDC.64 UR22, c[0x0][0x198] ;  /* 0x0000660000167ab9 */ /* 0x000fc60000000a00 */
[----:B------:R-:W-:-:S04]  /*8be0*/  SHF.R.S32.HI R3, RZ, 0x1f, R0 ;  /* 0x0000001fff037819 */ /* 0x000fc80000011400 */
[----:B------:R-:W-:Y:S01]  /*8bf0*/  LEA.HI R3, R3, R0, RZ, 0x5 ;  /* 0x0000000003037211 */ /* 0x000fe200078f28ff */
[----:B------:R-:W-:-:S03]  /*8c00*/  IMAD.MOV.U32 R0, RZ, RZ, 0x1 ;  /* 0x00000001ff007424 */ /* 0x000fc600078e00ff */
[----:B------:R-:W-:-:S05]  /*8c10*/  SHF.R.S32.HI R3, RZ, 0x5, R3 ;  /* 0x00000005ff037819 */ /* 0x000fca0000011403 */
[----:B------:R-:W-:-:S07]  /*8c20*/  VIADD R10, R3, 0x1 ;  /* 0x00000001030a7836 */ /* 0x000fce0000000000 */
.L_x_306:
[----:B------:R-:W-:-:S03]  /*8c30*/  UMOV UR4, 0xffffffff ;  /* 0xffffffff00047882 */ /* 0x000fc60000000000 */
[----:B------:R-:W-:Y:S05]  /*8c40*/  BRA.DIV UR4, `(.L_x_295) ;  /* 0x0000000e04bc7947 */ /* 0x000fea000b800000 */
[----:B------:R-:W-:-:S13]  /*8c50*/  ELECT P6, URZ, PT ;  /* 0x00000000003f782f */ /* 0x000fda00038c0000 */
.L_x_318:
[----:B------:R-:W0:Y:S01]  /*8c60*/  LDC R4, c[0x0][0x28c] ;  /* 0x0000a300ff047b82 */ /* 0x000e220000000800 */
[----:B------:R-:W-:Y:S01]  /*8c70*/  BSSY B1, `(.L_x_296) ;  /* 0x0000037000017945 */ /* 0x000fe20003800000 */
[----:B0-----:R-:W-:-:S13]  /*8c80*/  ISETP.LT.OR P6, PT, R4, 0x1, !P6 ;  /* 0x000000010400780c */ /* 0x001fda00077c1670 */
[----:B------:R-:W-:Y:S05]  /*8c90*/  @P6 BRA `(.L_x_297) ;  /* 0x0000000000d06947 */ /* 0x000fea0003800000 */
[----:B------:R-:W-:Y:S02]  /*8ca0*/  IMAD.SHL.U32 R15, R9, 0x100, RZ ;  /* 0x00000100090f7824 */ /* 0x000fe400078e00ff */
[----:B------:R-:W-:Y:S02]  /*8cb0*/  IMAD.SHL.U32 R18, R7, 0x80, RZ ;  /* 0x0000008007127824 */ /* 0x000fe400078e00ff */
[----:B------:R-:W-:Y:S02]  /*8cc0*/  IMAD.MOV.U32 R20, RZ, RZ, RZ ;  /* 0x000000ffff147224 */ /* 0x000fe400078e00ff */
[----:B------:R-:W-:Y:S02]  /*8cd0*/  IMAD.MOV.U32 R4, RZ, RZ, R10 ;  /* 0x000000ffff047224 */ /* 0x000fe400078e000a */
[----:B------:R-:W-:Y:S02]  /*8ce0*/  IMAD.MOV.U32 R5, RZ, RZ, R0 ;  /* 0x000000ffff057224 */ /* 0x000fe400078e0000 */
[----:B------:R-:W-:-:S07]  /*8cf0*/  IMAD.MOV.U32 R6, RZ, RZ, R12 ;  /* 0x000000ffff067224 */ /* 0x000fce00078e000c */
.L_x_301:
[----:B------:R-:W0:Y:S01]  /*8d00*/  S2R R14, SR_CgaCtaId ;  /* 0x00000000000e7919 */ /* 0x000e220000008800 */
[----:B------:R-:W-:Y:S01]  /*8d10*/  MOV R7, 0x400 ;  /* 0x0000040000077802 */ /* 0x000fe20000000f00 */
[----:B------:R-:W1:Y:S03]  /*8d20*/  @!P2 LDC R9, c[0x0][0x500] ;  /* 0x00014000ff09ab82 */ /* 0x000e660000000800 */
[----:B0-----:R-:W-:Y:S02]  /*8d30*/  LEA R21, R14, R7, 0x18 ;  /* 0x000000070e157211 */ /* 0x001fe400078ec0ff */
[----:B------:R-:W-:-:S03]  /*8d40*/  SHF.L.U32 R7, R5, 0x1f, RZ ;  /* 0x0000001f05077819 */ /* 0x000fc600000006ff */
[----:B------:R-:W-:-:S04]  /*8d50*/  IMAD R14, R6, 0x8, R21 ;  /* 0x00000008060e7824 */ /* 0x000fc800078e0215 */
[----:B------:R-:W0:Y:S02]  /*8d60*/  SYNCS.PHASECHK.TRANS64.TRYWAIT P1, [R14+URZ+0x28], R7 ;  /* 0x000028070e0075a7 */ /* 0x000e24000802017f */
[----:B01----:R-:W-:Y:S05]  /*8d70*/  @!P1 BRA `(.L_x_298) ;  /* 0x0000000c00909947 */ /* 0x003fea0003800000 */
.L_x_319:
[----:B0-----:R-:W-:Y:S01]  /*8d80*/  PRMT R7, R11, 0x9910, RZ ;  /* 0x000099100b077816 */ /* 0x001fe200000000ff */
[----:B------:R0:W-:Y:S03]  /*8d90*/  @!P2 SYNCS.ARRIVE.TRANS64 RZ, [R14+URZ], R9 ;  /* 0x000000090effa9a7 */ /* 0x0001e6000800003f */
[----:B------:R-:W-:-:S13]  /*8da0*/  ISETP.NE.AND P1, PT, R7, 0x2, PT ;  /* 0x000000020700780c */ /* 0x000fda0003f25270 */
[----:B0-----:R-:W-:Y:S05]  /*8db0*/  @P1 BRA `(.L_x_299) ;  /* 0x0000000000041947 */ /* 0x001fea0003800000 */
[----:B------:R-:W-:Y:S01]  /*8dc0*/  BPT.TRAP 0x1 ;  /* 0x000000040000795c */ /* 0x000fe20000300000 */
.L_x_299:
[----:B------:R-:W-:Y:S05]  /*8dd0*/  @P0 BRA `(.L_x_300) ;  /* 0x0000000000040947 */ /* 0x000fea0003800000 */
[----:B------:R-:W-:Y:S01]  /*8de0*/  BPT.TRAP 0x1 ;  /* 0x000000040000795c */ /* 0x000fe20000300000 */
.L_x_300:
[--C-:B------:R-:W-:Y:S01]  /*8df0*/  IMAD R7, R6, 0x1000, R21.reuse ;  /* 0x0000100006077824 */ /* 0x100fe200078e0215 */
[----:B------:R-:W-:Y:S01]  /*8e00*/  R2UR UR9, R14 ;  /* 0x000000000e0972ca */ /* 0x000fe200000e0000 */
[----:B------:R-:W-:Y:S01]  /*8e10*/  IMAD R21, R6, 0x2000, R21 ;  /* 0x0000200006157824 */ /* 0x000fe200078e0215 */
[----:B------:R-:W-:Y:S01]  /*8e20*/  UIADD3 UR4, UP0, UR22, 0xf0, URZ ;  /* 0x000000f016047890 */ /* 0x000fe2000ff1e03f */
[----:B------:R-:W-:Y:S01]  /*8e30*/  VIADD R4, R4, 0xffffffff ;  /* 0xffffffff04047836 */ /* 0x000fe20000000000 */
[----:B------:R-:W-:Y:S01]  /*8e40*/  R2UR UR5, R7 ;  /* 0x00000000070572ca */ /* 0x000fe200000e0000 */
[----:B------:R-:W-:Y:S01]  /*8e50*/  UIADD3 UR24, UP1, UR22, 0x1f0, URZ ;  /* 0x000001f016187890 */ /* 0x000fe2000ff3e03f */
[----:B------:R-:W-:Y:S01]  /*8e60*/  R2UR UR8, R21 ;  /* 0x00000000150872ca */ /* 0x000fe200000e0000 */
[----:B------:R-:W-:Y:S01]  /*8e70*/  VIADD R6, R6, 0x1 ;  /* 0x0000000106067836 */ /* 0x000fe20000000000 */
[----:B------:R-:W-:Y:S01]  /*8e80*/  R2UR UR11, R18 ;  /* 0x00000000120b72ca */ /* 0x000fe200000e0000 */
[----:B------:R-:W-:Y:S01]  /*8e90*/  UIADD3.X UR25, URZ, UR23, URZ, UP1, !UPT ;  /* 0x000000173f197290 */ /* 0x000fe20008ffe43f */
[----:B------:R-:W-:Y:S01]  /*8ea0*/  R2UR UR10, R20 ;  /* 0x00000000140a72ca */ /* 0x000fe200000e0000 */
[----:B------:R-:W-:Y:S01]  /*8eb0*/  UMOV UR6, 0x0 ;  /* 0x0000000000067882 */ /* 0x000fe20000000000 */
[----:B------:R-:W-:Y:S01]  /*8ec0*/  R2UR UR12, R8 ;  /* 0x00000000080c72ca */ /* 0x000fe200000e0000 */
[----:B------:R-:W-:Y:S01]  /*8ed0*/  UMOV UR7, 0x10000000 ;  /* 0x1000000000077882 */ /* 0x000fe20000000000 */
[----:B------:R-:W-:Y:S01]  /*8ee0*/  R2UR UR19, R15 ;  /* 0x000000000f1372ca */ /* 0x000fe200000e0000 */
[----:B------:R-:W-:Y:S01]  /*8ef0*/  VIADD R20, R20, 0x20 ;  /* 0x0000002014147836 */ /* 0x000fe20000000000 */
[----:B------:R-:W-:Y:S01]  /*8f00*/  ISETP.GT.AND P3, PT, R4, 0x1, PT ;  /* 0x000000010400780c */ /* 0x000fe20003f64270 */
[----:B------:R-:W-:Y:S01]  /*8f10*/  UIADD3 UR14, UR5, 0x100, URZ ;  /* 0x00000100050e7890 */ /* 0x000fe2000fffe03f */
[----:B------:R-:W-:Y:S01]  /*8f20*/  ISETP.NE.AND P1, PT, R6, 0x5, PT ;  /* 0x000000050600780c */ /* 0x000fe20003f25270 */
[----:B------:R-:W-:-:S02]  /*8f30*/  UIADD3.X UR5, URZ, UR23, URZ, UP0, !UPT ;  /* 0x000000173f057290 */ /* 0x000fc400087fe43f */
[----:B------:R-:W-:Y:S01]  /*8f40*/  UIADD3 UR15, UR8, 0x5100, URZ ;  /* 0x00005100080f7890 */ /* 0x000fe2000fffe03f */
[----:B------:R-:W-:Y:S02]  /*8f50*/  SEL R14, RZ, 0x1, P1 ;  /* 0x00000001ff0e7807 */ /* 0x000fe40000800000 */
[----:B------:R-:W-:Y:S01]  /*8f60*/  UMOV UR8, UR14 ;  /* 0x0000000e00087c82 */ /* 0x000fe20008000000 */
[----:B------:R-:W-:Y:S02]  /*8f70*/  SEL R6, R6, RZ, P1 ;  /* 0x000000ff06067207 */ /* 0x000fe40000800000 */
[----:B------:R-:W-:Y:S01]  /*8f80*/  LOP3.LUT R5, R5, R14, RZ, 0x3c, !PT ;  /* 0x0000000e05057212 */ /* 0x000fe200078e3cff */
[----:B------:R0:W-:Y:S02]  /*8f90*/  UTMALDG.3D [UR8], [UR4], desc[UR6] ;  /* 0x00000608040075b4 */ /* 0x0001e40008011000 */
[----:B0-----:R-:W-:Y:S01]  /*8fa0*/  UMOV UR8, UR15 ;  /* 0x0000000f00087c82 */ /* 0x001fe20008000000 */
[----:B------:R-:W-:-:S02]  /*8fb0*/  UMOV UR11, UR19 ;  /* 0x00000013000b7c82 */ /* 0x000fc40008000000 */
[----:B------:R0:W-:Y:S02]  /*8fc0*/  UTMALDG.3D [UR8], [UR24], desc[UR6] ;  /* 0x00000608180075b4 */ /* 0x0001e40008011000 */
[----:B0-----:R-:W-:Y:S05]  /*8fd0*/  @P3 BRA `(.L_x_301) ;  /* 0xfffffffc00483947 */ /* 0x001fea000383ffff */
.L_x_297:
[----:B------:R-:W-:Y:S05]  /*8fe0*/  BSYNC B1 ;  /* 0x0000000000017941 */ /* 0x000fea0003800000 */
.L_x_296:
[----:B------:R-:W-:Y:S01]  /*8ff0*/  LOP3.LUT P3, RZ, R13, 0xff, RZ, 0xc0, !PT ;  /* 0x000000ff0dff7812 */ /* 0x000fe2000786c0ff */
[----:B------:R-:W-:Y:S01]  /*9000*/  IMAD.IADD R12, R3, 0x1, R12 ;  /* 0x00000001030c7824 */ /* 0x000fe200078e020c */
[----:B------:R-:W-:Y:S01]  /*9010*/  IADD3 R16, P4, R16, UR20, RZ ;  /* 0x0000001410107c10 */ /* 0x000fe2000ff9e0ff */
[----:B------:R-:W-:Y:S01]  /*9020*/  ULDC.64 UR4, c[0x0][0x650] ;  /* 0x0001940000047ab9 */ /* 0x000fe20000000a00 */
[----:B------:R-:W-:Y:S01]  /*9030*/  BSSY B1, `(.L_x_302) ;  /* 0x000006a000017945 */ /* 0x000fe20003800000 */
[----:B------:R-:W-:Y:S01]  /*9040*/  IMAD.MOV.U32 R9, RZ, RZ, -0x1 ;  /* 0xffffffffff097424 */ /* 0x000fe200078e00ff */
[----:B------:R-:W-:Y:S01]  /*9050*/  ISETP.GT.U32.AND P1, PT, R12, 0x4, PT ;  /* 0x000000040c00780c */ /* 0x000fe20003f24070 */
[----:B------:R-:W-:Y:S01]  /*9060*/  IMAD.MOV.U32 R8, RZ, RZ, -0x1 ;  /* 0xffffffffff087424 */ /* 0x000fe200078e00ff */
[----:B------:R-:W-:Y:S02]  /*9070*/  IADD3.X R17, R17, UR13, RZ, P4, !PT ;  /* 0x0000000d11117c10 */ /* 0x000fe4000a7fe4ff */
[----:B------:R-:W-:-:S02]  /*9080*/  ISETP.LT.U32.AND P1, PT, R3, 0x5, P1 ;  /* 0x000000050300780c */ /* 0x000fc40000f21070 */
[----:B------:R-:W-:Y:S01]  /*9090*/  PRMT R13, RZ, 0x7610, R13 ;  /* 0x00007610ff0d7816 */ /* 0x000fe2000000000d */
[----:B------:R-:W0:Y:S01]  /*90a0*/  @P3 S2R R5, SR_CgaCtaId ;  /* 0x0000000000053919 */ /* 0x000e220000008800 */
[----:B------:R-:W-:-:S04]  /*90b0*/  @P3 MOV R4, 0x400 ;  /* 0x0000040000043802 */ /* 0x000fc80000000f00 */
[----:B0-----:R-:W-:Y:S01]  /*90c0*/  @P3 LEA R6, R5, R4, 0x18 ;  /* 0x0000000405063211 */ /* 0x001fe200078ec0ff */
[----:B------:R-:W-:-:S03]  /*90d0*/  IMAD.WIDE.U32 R4, R12, -0x33333333, RZ ;  /* 0xcccccccd0c047825 */ /* 0x000fc600078e00ff */
[----:B------:R0:W-:Y:S01]  /*90e0*/  @P3 SYNCS.ARRIVE.TRANS64.A1T0 RZ, [R6+URZ+0x68], RZ ;  /* 0x000068ff06ff39a7 */ /* 0x0001e2000810003f */
[----:B------:R-:W-:Y:S02]  /*90f0*/  ISETP.GE.U32.AND P3, PT, R3, 0x5, PT ;  /* 0x000000050300780c */ /* 0x000fe40003f66070 */
[----:B------:R-:W-:Y:S02]  /*9100*/  SHF.R.U32.HI R7, RZ, 0x2, R5 ;  /* 0x00000002ff077819 */ /* 0x000fe40000011605 */
[----:B------:R-:W-:Y:S02]  /*9110*/  SEL R5, RZ, 0x1, !P1 ;  /* 0x00000001ff057807 */ /* 0x000fe40004800000 */
[----:B------:R-:W-:Y:S01]  /*9120*/  ISETP.GE.U32.AND P1, PT, R16, UR4, PT ;  /* 0x0000000410007c0c */ /* 0x000fe2000bf26070 */
[----:B------:R-:W-:Y:S01]  /*9130*/  IMAD R12, R7, -0x5, R12 ;  /* 0xfffffffb070c7824 */ /* 0x000fe200078e020c */
[----:B------:R-:W-:Y:S02]  /*9140*/  LOP3.LUT R0, R0, R5, RZ, 0x3c, !PT ;  /* 0x0000000500007212 */ /* 0x000fe400078e3cff */
[----:B------:R-:W-:-:S02]  /*9150*/  ISETP.GE.U32.AND.EX P1, PT, R17, UR5, PT, P1 ;  /* 0x0000000511007c0c */ /* 0x000fc4000bf26110 */
[----:B------:R-:W-:Y:S02]  /*9160*/  PRMT R4, RZ, 0x7610, R4 ;  /* 0x00007610ff047816 */ /* 0x000fe40000000004 */
[----:B------:R-:W-:Y:S01]  /*9170*/  @P3 LOP3.LUT R0, R0, 0x1, R7, 0x78, !PT ;  /* 0x0000000100003812 */ /* 0x000fe200078e7807 */
[----:B------:R-:W-:-:S08]  /*9180*/  IMAD.MOV.U32 R7, RZ, RZ, -0x1 ;  /* 0xffffffffff077424 */ /* 0x000fd000078e00ff */
[----:B0-----:R-:W-:Y:S05]  /*9190*/  @P1 BRA `(.L_x_303) ;  /* 0x00000004004c1947 */ /* 0x001fea0003800000 */
[----:B------:R-:W-:Y:S01]  /*91a0*/  ULDC.64 UR4, c[0x0][0x628] ;  /* 0x00018a0000047ab9 */ /* 0x000fe20000000a00 */
[----:B------:R-:W0:Y:S01]  /*91b0*/  S2R R15, SR_CTAID.X ;  /* 0x00000000000f7919 */ /* 0x000e220000002500 */
[----:B------:R-:W-:Y:S01]  /*91c0*/  ISETP.NE.U32.AND P1, PT, RZ, UR4, PT ;  /* 0x00000004ff007c0c */ /* 0x000fe2000bf25070 */
[----:B------:R-:W-:Y:S01]  /*91d0*/  ULDC UR7, c[0x0][0x630] ;  /* 0x00018c0000077ab9 */ /* 0x000fe20000000800 */
[----:B------:R-:W-:Y:S01]  /*91e0*/  IMAD.MOV.U32 R4, RZ, RZ, R16 ;  /* 0x000000ffff047224 */ /* 0x000fe200078e0010 */
[----:B------:R-:W1:Y:S01]  /*91f0*/  S2R R14, SR_CTAID.Y ;  /* 0x00000000000e7919 */ /* 0x000e620000002600 */
[----:B------:R-:W-:Y:S01]  /*9200*/  ISETP.NE.AND.EX P1, PT, RZ, UR5, PT, P1 ;  /* 0x00000005ff007c0c */ /* 0x000fe2000bf25310 */
[----:B------:R-:W-:-:S12]  /*9210*/  IMAD.MOV.U32 R5, RZ, RZ, R17 ;  /* 0x000000ffff057224 */ /* 0x000fd800078e0011 */
[----:B------:R-:W-:Y:S05]  /*9220*/  @!P1 BRA `(.L_x_304) ;  /* 0x0000000000289947 */ /* 0x000fea0003800000 */
[----:B------:R-:W-:Y:S02]  /*9230*/  ULDC UR6, c[0x0][0x634] ;  /* 0x00018d0000067ab9 */ /* 0x000fe40000000800 */
[----:B------:R-:W-:-:S05]  /*9240*/  IADD3 R9, P1, R16, UR6, RZ ;  /* 0x0000000610097c10 */ /* 0x000fca000ff3e0ff */
[----:B------:R-:W-:-:S04]  /*9250*/  IMAD.X R21, RZ, RZ, R17, P1 ;  /* 0x000000ffff157224 */ /* 0x000fc800008e0611 */
[----:B------:R-:W-:-:S04]  /*9260*/  IMAD.WIDE.U32 R6, R21, UR4, RZ ;  /* 0x0000000415067c25 */ /* 0x000fc8000f8e00ff */
[----:B------:R-:W-:-:S04]  /*9270*/  IMAD.WIDE.U32 R6, P1, R9, UR5, R6 ;  /* 0x0000000509067c25 */ /* 0x000fc8000f820006 */
[----:B------:R-:W-:-:S04]  /*9280*/  IMAD.WIDE.U32 R8, R9, UR4, RZ ;  /* 0x0000000409087c25 */ /* 0x000fc8000f8e00ff */
[----:B------:R-:W-:Y:S01]  /*9290*/  IMAD.X R5, RZ, RZ, RZ, P1 ;  /* 0x000000ffff057224 */ /* 0x000fe200008e06ff */
[----:B------:R-:W-:Y:S01]  /*92a0*/  IADD3 RZ, P1, R9, R6, RZ ;  /* 0x0000000609ff7210 */ /* 0x000fe20007f3e0ff */
[----:B------:R-:W-:-:S04]  /*92b0*/  IMAD.MOV.U32 R4, RZ, RZ, R7 ;  /* 0x000000ffff047224 */ /* 0x000fc800078e0007 */
[----:B------:R-:W-:-:S08]  /*92c0*/  IMAD.WIDE.U32.X R4, R21, UR5, R4, P1 ;  /* 0x0000000515047c25 */ /* 0x000fd000088e0404 */
.L_x_304:
[--C-:B------:R-:W-:Y:S01]  /*92d0*/  SHF.R.U64 R8, R4, UR7, R5.reuse ;  /* 0x0000000704087c19 */ /* 0x100fe20008001205 */
[----:B------:R-:W-:Y:S01]  /*92e0*/  ULDC.64 UR4, c[0x0][0x620] ;  /* 0x0001880000047ab9 */ /* 0x000fe20000000a00 */
[----:B------:R-:W-:Y:S01]  /*92f0*/  SHF.R.U32.HI R4, RZ, UR7, R5 ;  /* 0x00000007ff047c19 */ /* 0x000fe20008011605 */
[----:B------:R-:W2:Y:S01]  /*9300*/  LDC R24, c[0x0][0x144] ;  /* 0x00005100ff187b82 */ /* 0x000ea20000000800 */
[----:B------:R-:W-:Y:S01]  /*9310*/  IADD3 R7, P1, RZ, -R8, RZ ;  /* 0x80000008ff077210 */ /* 0x000fe20007f3e0ff */
[----:B------:R-:W-:Y:S01]  /*9320*/  ULDC.64 UR8, c[0x0][0x640] ;  /* 0x0001900000087ab9 */ /* 0x000fe20000000a00 */
[----:B0-----:R-:W-:Y:S01]  /*9330*/  I2FP.F32.U32 R9, R15 ;  /* 0x0000000f00097245 */ /* 0x001fe20000201000 */
[----:B------:R-:W-:Y:S02]  /*9340*/  ULDC UR6, c[0x0][0x608] ;  /* 0x0001820000067ab9 */ /* 0x000fe40000000800 */
[----:B------:R-:W-:Y:S01]  /*9350*/  IMAD.X R4, RZ, RZ, ~R4, P1 ;  /* 0x000000ffff047224 */ /* 0x000fe200008e0e04 */
[----:B------:R-:W-:Y:S01]  /*9360*/  ISETP.NE.U32.AND P1, PT, RZ, UR8, PT ;  /* 0x00000008ff007c0c */ /* 0x000fe2000bf25070 */
[----:B------:R-:W0:Y:S02]  /*9370*/  LDC R21, c[0x0][0x148] ;  /* 0x00005200ff157b82 */ /* 0x000e240000000800 */
[----:B------:R-:W-:Y:S01]  /*9380*/  IMAD R6, R4, UR4, RZ ;  /* 0x0000000404067c24 */ /* 0x000fe2000f8e02ff */
[----:B------:R-:W-:Y:S01]  /*9390*/  ISETP.NE.AND.EX P1, PT, RZ, UR9, PT, P1 ;  /* 0x00000009ff007c0c */ /* 0x000fe2000bf25310 */
[----:B------:R-:W-:Y:S01]  /*93a0*/  IMAD.WIDE.U32 R4, R7, UR4, R16 ;  /* 0x0000000407047c25 */ /* 0x000fe2000f8e0010 */
[----:B------:R-:W-:-:S03]  /*93b0*/  ULDC UR4, c[0x0][0x150] ;  /* 0x0000540000047ab9 */ /* 0x000fc60000000800 */
[----:B------:R-:W-:Y:S02]  /*93c0*/  IMAD R7, R7, UR5, R6 ;  /* 0x0000000507077c24 */ /* 0x000fe4000f8e0206 */
[----:B------:R-:W-:Y:S01]  /*93d0*/  FMUL R6, R9, UR4 ;  /* 0x0000000409067c20 */ /* 0x000fe20008400000 */
[----:B------:R-:W-:Y:S01]  /*93e0*/  ULDC UR4, c[0x0][0x618] ;  /* 0x0001860000047ab9 */ /* 0x000fe20000000800 */
[----:B------:R-:W-:Y:S01]  /*93f0*/  ULDC UR5, c[0x0][0x154] ;  /* 0x0000550000057ab9 */ /* 0x000fe20000000800 */
[----:B------:R-:W-:-:S03]  /*9400*/  IMAD.IADD R5, R5, 0x1, R7 ;  /* 0x0000000105057824 */ /* 0x000fc600078e0207 */
[----:B------:R-:W3:Y:S02]  /*9410*/  F2I.U32.TRUNC.NTZ R6, R6 ;  /* 0x0000000600067305 */ /* 0x000ee4000020f000 */
[----:B------:R-:W-:Y:S02]  /*9420*/  SHF.R.U64 R9, R4, UR4, R5 ;  /* 0x0000000404097c19 */ /* 0x000fe40008001205 */
[----:B-1----:R-:W-:-:S05]  /*9430*/  I2FP.F32.U32 R4, R14 ;  /* 0x0000000e00047245 */ /* 0x002fca0000201000 */
[----:B------:R-:W-:Y:S01]  /*9440*/  FMUL R22, R4, UR5 ;  /* 0x0000000504167c20 */ /* 0x000fe20008400000 */
[----:B------:R-:W-:Y:S01]  /*9450*/  SHF.R.U32.HI R4, RZ, UR4, R5 ;  /* 0x00000004ff047c19 */ /* 0x000fe20008011605 */
[----:B------:R-:W-:-:S03]  /*9460*/  ULDC UR4, c[0x0][0x658] ;  /* 0x0001960000047ab9 */ /* 0x000fc60000000800 */
[--C-:B------:R-:W-:Y:S01]  /*9470*/  SHF.R.U64 R20, R9, UR6, R4.reuse ;  /* 0x0000000609147c19 */ /* 0x100fe20008001204 */
[----:B------:R-:W1:Y:S01]  /*9480*/  F2I.U32.TRUNC.NTZ R22, R22 ;  /* 0x0000001600167305 */ /* 0x000e62000020f000 */
[----:B------:R-:W-:Y:S01]  /*9490*/  SHF.R.U32.HI R5, RZ, UR6, R4 ;  /* 0x00000006ff057c19 */ /* 0x000fe20008011604 */
[----:B---3--:R-:W-:-:S03]  /*94a0*/  IMAD.MOV R6, RZ, RZ, -R6 ;  /* 0x000000ffff067224 */ /* 0x008fc600078e0a06 */
[----:B------:R-:W-:Y:S01]  /*94b0*/  SHF.R.U64 R18, R20, UR4, R5 ;  /* 0x0000000414127c19 */ /* 0x000fe20008001205 */
[----:B--2---:R-:W-:Y:S01]  /*94c0*/  IMAD R15, R24, R6, R15 ;  /* 0x00000006180f7224 */ /* 0x004fe200078e020f */
[----:B------:R-:W-:-:S03]  /*94d0*/  SHF.R.U32.HI R23, RZ, UR4, R5 ;  /* 0x00000004ff177c19 */ /* 0x000fc60008011605 */
[----:B------:R-:W-:Y:S02]  /*94e0*/  IMAD.MOV.U32 R4, RZ, RZ, R18 ;  /* 0x000000ffff047224 */ /* 0x000fe400078e0012 */
[----:B------:R-:W-:Y:S01]  /*94f0*/  IMAD.MOV.U32 R5, RZ, RZ, R23 ;  /* 0x000000ffff057224 */ /* 0x000fe200078e0017 */
[----:B-1----:R-:W-:Y:S06]  /*9500*/  @!P1 BRA `(.L_x_305) ;  /* 0x0000000000289947 */ /* 0x002fec0003800000 */
[----:B------:R-:W-:Y:S02]  /*9510*/  ULDC UR4, c[0x0][0x64c] ;  /* 0x0001930000047ab9 */ /* 0x000fe40000000800 */
[----:B------:R-:W-:-:S05]  /*9520*/  IADD3 R5, P1, R18, UR4, RZ ;  /* 0x0000000412057c10 */ /* 0x000fca000ff3e0ff */
[----:B------:R-:W-:-:S04]  /*9530*/  IMAD.X R23, RZ, RZ, R23, P1 ;  /* 0x000000ffff177224 */ /* 0x000fc800008e0617 */
[----:B------:R-:W-:-:S04]  /*9540*/  IMAD.WIDE.U32 R6, R23, UR8, RZ ;  /* 0x0000000817067c25 */ /* 0x000fc8000f8e00ff */
[----:B------:R-:W-:-:S04]  /*9550*/  IMAD.WIDE.U32 R6, P1, R5, UR9, R6 ;  /* 0x0000000905067c25 */ /* 0x000fc8000f820006 */
[----:B------:R-:W-:-:S04]  /*9560*/  IMAD.WIDE.U32 R4, R5, UR8, RZ ;  /* 0x0000000805047c25 */ /* 0x000fc8000f8e00ff */
[----:B------:R-:W-:Y:S01]  /*9570*/  IMAD.MOV.U32 R4, RZ, RZ, R7 ;  /* 0x000000ffff047224 */ /* 0x000fe200078e0007 */
[----:B------:R-:W-:Y:S01]  /*9580*/  IADD3 RZ, P3, R5, R6, RZ ;  /* 0x0000000605ff7210 */ /* 0x000fe20007f7e0ff */
[----:B------:R-:W-:-:S04]  /*9590*/  IMAD.X R5, RZ, RZ, RZ, P1 ;  /* 0x000000ffff057224 */ /* 0x000fc800008e06ff */
[----:B------:R-:W-:-:S08]  /*95a0*/  IMAD.WIDE.U32.X R4, R23, UR9, R4, P3 ;  /* 0x0000000917047c25 */ /* 0x000fd000098e0404 */
.L_x_305:
[----:B------:R-:W-:Y:S01]  /*95b0*/  ISETP.NE.AND P1, PT, R2, 0x1, PT ;  /* 0x000000010200780c */ /* 0x000fe20003f25270 */
[----:B------:R-:W-:Y:S01]  /*95c0*/  ULDC UR4, c[0x0][0x648] ;  /* 0x0001920000047ab9 */ /* 0x000fe20000000800 */
[----:B------:R-:W-:Y:S01]  /*95d0*/  LOP3.LUT R20, R20, UR17, RZ, 0xc0, !PT ;  /* 0x0000001114147c12 */ /* 0x000fe2000f8ec0ff */
[----:B------:R-:W-:Y:S01]  /*95e0*/  IMAD.MOV R22, RZ, RZ, -R22 ;  /* 0x000000ffff167224 */ /* 0x000fe200078e0a16 */
[----:B------:R-:W-:Y:S01]  /*95f0*/  SHF.R.U64 R5, R4, UR4, R5 ;  /* 0x0000000404057c19 */ /* 0x000fe20008001205 */
[----:B------:R-:W-:Y:S01]  /*9600*/  ULDC UR4, c[0x0][0x638] ;  /* 0x00018e0000047ab9 */ /* 0x000fe20000000800 */
[----:B------:R-:W-:Y:S01]  /*9610*/  LOP3.LUT R9, R9, UR16, RZ, 0xc0, !PT ;  /* 0x0000001009097c12 */ /* 0x000fe2000f8ec0ff */
[----:B------:R-:W-:Y:S01]  /*9620*/  ULDC UR5, c[0x0][0x610] ;  /* 0x0001840000057ab9 */ /* 0x000fe20000000800 */
[----:B------:R-:W-:Y:S02]  /*9630*/  IMAD.MOV.U32 R4, RZ, RZ, 0x1 ;  /* 0x00000001ff047424 */ /* 0x000fe400078e00ff */
[----:B------:R-:W-:-:S02]  /*9640*/  IMAD.MOV R7, RZ, RZ, -R5 ;  /* 0x000000ffff077224 */ /* 0x000fc400078e0a05 */
[----:B------:R-:W-:Y:S02]  /*9650*/  IMAD R20, R5, UR18, R20 ;  /* 0x0000001205147c24 */ /* 0x000fe4000f8e0214 */
[----:B0-----:R-:W-:Y:S02]  /*9660*/  @P1 IMAD R15, R21, R22, R14 ;  /* 0x00000016150f1224 */ /* 0x001fe400078e020e */
[----:B------:R-:W-:Y:S01]  /*9670*/  IMAD R18, R7, UR4, R18 ;  /* 0x0000000407127c24 */ /* 0x000fe2000f8e0212 */
[----:B------:R-:W-:Y:S01]  /*9680*/  ULDC UR4, c[0x0][0x600] ;  /* 0x0001800000047ab9 */ /* 0x000fe20000000800 */
[----:B------:R-:W-:Y:S02]  /*9690*/  IMAD R15, R20, UR5, R15 ;  /* 0x00000005140f7c24 */ /* 0x000fe4000f8e020f */
[----:B------:R-:W-:-:S05]  /*96a0*/  IMAD R18, R18, UR4, R9 ;  /* 0x0000000412127c24 */ /* 0x000fca000f8e0209 */
[----:B------:R-:W-:Y:S02]  /*96b0*/  SEL R9, R18, R15, !P1 ;  /* 0x0000000f12097207 */ /* 0x000fe40004800000 */
[----:B------:R-:W-:-:S07]  /*96c0*/  SEL R7, R15, R18, !P1 ;  /* 0x000000120f077207 */ /* 0x000fce0004800000 */
.L_x_303:
[----:B------:R-:W-:Y:S05]  /*96d0*/  BSYNC B1 ;  /* 0x0000000000017941 */ /* 0x000fea0003800000 */
.L_x_302:
[----:B------:R-:W-:-:S13]  /*96e0*/  LOP3.LUT P1, RZ, R4, 0xff, RZ, 0xc0, !PT ;  /* 0x000000ff04ff7812 */ /* 0x000fda000782c0ff */
[----:B------:R-:W-:Y:S05]  /*96f0*/  @P1 BRA `(.L_x_306) ;  /* 0xfffffff4004c1947 */ /* 0x000fea000383ffff */
[----:B------:R-:W-:Y:S05]  /*9700*/  BSYNC B0 ;  /* 0x0000000000007941 */ /* 0x000fea0003800000 */
.L_x_294:
[----:B------:R-:W-:-:S03]  /*9710*/  UMOV UR4, 0xffffffff ;  /* 0xffffffff00047882 */ /* 0x000fc60000000000 */
[----:B------:R-:W-:Y:S05]  /*9720*/  BRA.DIV UR4, `(.L_x_307) ;  /* 0x0000000604387947 */ /* 0x000fea000b800000 */
[----:B------:R-:W-:-:S13]  /*9730*/  ELECT P6, URZ, PT ;  /* 0x00000000003f782f */ /* 0x000fda00038c0000 */
.L_x_322:
[----:B------:R-:W-:Y:S04]  /*9740*/  BSSY B0, `(.L_x_308) ;  /* 0x0000034000007945 */ /* 0x000fe80003800000 */
[----:B------:R-:W-:Y:S05]  /*9750*/  @!P6 BRA `(.L_x_309) ;  /* 0x0000000000c8e947 */ /* 0x000fea0003800000 */
[----:B------:R-:W-:-:S04]  /*9760*/  LOP3.LUT R19, R19, 0x2, RZ, 0xfc, !PT ;  /* 0x0000000213137812 */ /* 0x000fc800078efcff */
[----:B------:R-:W-:-:S13]  /*9770*/  ISETP.NE.AND P0, PT, R19, 0x3, PT ;  /* 0x000000031300780c */ /* 0x000fda0003f05270 */
[----:B------:R-:W-:Y:S05]  /*9780*/  @!P0 BRA `(.L_x_310) ;  /* 0x0000000000048947 */ /* 0x000fea0003800000 */
[----:B------:R-:W-:Y:S01]  /*9790*/  BPT.TRAP 0x1 ;  /* 0x000000040000795c */ /* 0x000fe20000300000 */
.L_x_310:
[----:B------:R-:W0:Y:S01]  /*97a0*/  S2R R3, SR_CgaCtaId ;  /* 0x0000000000037919 */ /* 0x000e220000008800 */
[----:B------:R-:W-:-:S04]  /*97b0*/  MOV R2, 0x400 ;  /* 0x0000040000027802 */ /* 0x000fc80000000f00 */
[----:B0-----:R-:W-:Y:S02]  /*97c0*/  LEA R3, R3, R2, 0x18 ;  /* 0x0000000203037211 */ /* 0x001fe400078ec0ff */
[----:B------:R-:W-:-:S03]  /*97d0*/  SHF.L.U32 R2, R0, 0x1f, RZ ;  /* 0x0000001f00027819 */ /* 0x000fc600000006ff */
[----:B------:R-:W-:-:S04]  /*97e0*/  VIADD R3, R3, 0x28 ;  /* 0x0000002803037836 */ /* 0x000fc80000000000 */
[C---:B------:R-:W-:Y:S02]  /*97f0*/  IMAD R7, R12.reuse, 0x8, R3 ;  /* 0x000000080c077824 */ /* 0x040fe400078e0203 */
[----:B------:R-:W-:Y:S02]  /*9800*/  VIADD R12, R12, 0x1 ;  /* 0x000000010c0c7836 */ /* 0x000fe40000000000 */
[----:B------:R-:W0:Y:S03]  /*9810*/  SYNCS.PHASECHK.TRANS64.TRYWAIT P0, [R7+URZ], R2 ;  /* 0x00000002070075a7 */ /* 0x000e26000800017f */
[----:B------:R-:W-:-:S04]  /*9820*/  ISETP.NE.AND P1, PT, R12, 0x5, PT ;  /* 0x000000050c00780c */ /* 0x000fc80003f25270 */
[----:B------:R-:W-:Y:S02]  /*9830*/  SEL R5, RZ, 0x1, P1 ;  /* 0x00000001ff057807 */ /* 0x000fe40000800000 */
[----:B------:R-:W-:Y:S02]  /*9840*/  SEL R12, R12, RZ, P1 ;  /* 0x000000ff0c0c7207 */ /* 0x000fe40000800000 */
[----:B------:R-:W-:-:S03]  /*9850*/  LOP3.LUT R5, R0, R5, RZ, 0x3c, !PT ;  /* 0x0000000500057212 */ /* 0x000fc600078e3cff */
[----:B------:R-:W-:Y:S01]  /*9860*/  IMAD R9, R12, 0x8, R3 ;  /* 0x000000080c097824 */ /* 0x000fe200078e0203 */
[----:B------:R-:W-:Y:S01]  /*9870*/  SHF.L.U32 R4, R5, 0x1f, RZ ;  /* 0x0000001f05047819 */ /* 0x000fe200000006ff */
[----:B0-----:R-:W-:Y:S06]  /*9880*/  @!P0 BRA `(.L_x_311) ;  /* 0x0000000400008947 */ /* 0x001fec0003800000 */
.L_x_323:
[----:B------:R-:W1:Y:S01]  /*9890*/  SYNCS.PHASECHK.TRANS64.TRYWAIT P0, [R9+URZ], R4 ;  /* 0x00000004090075a7 */ /* 0x000e62000800017f */
[----:B------:R-:W-:-:S05]  /*98a0*/  VIADD R0, R12, 0x1 ;  /* 0x000000010c007836 */ /* 0x000fca0000000000 */
[----:B------:R-:W-:-:S04]  /*98b0*/  ISETP.NE.AND P1, PT, R0, 0x5, PT ;  /* 0x000000050000780c */ /* 0x000fc80003f25270 */
[----:B0-----:R-:W-:Y:S02]  /*98c0*/  SEL R2, RZ, 0x1, P1 ;  /* 0x00000001ff027807 */ /* 0x001fe40000800000 */
[----:B------:R-:W-:Y:S02]  /*98d0*/  SEL R0, R0, RZ, P1 ;  /* 0x000000ff00007207 */ /* 0x000fe40000800000 */
[----:B------:R-:W-:-:S03]  /*98e0*/  LOP3.LUT R7, R5, R2, RZ, 0x3c, !PT ;  /* 0x0000000205077212 */ /* 0x000fc600078e3cff */
[----:B------:R-:W-:Y:S01]  /*98f0*/  IMAD R6, R0, 0x8, R3 ;  /* 0x0000000800067824 */ /* 0x000fe200078e0203 */
[----:B------:R-:W-:Y:S01]  /*9900*/  SHF.L.U32 R5, R7, 0x1f, RZ ;  /* 0x0000001f07057819 */ /* 0x000fe200000006ff */
[----:B-1----:R-:W-:Y:S06]  /*9910*/  @!P0 BRA `(.L_x_312) ;  /* 0x0000000000f08947 */ /* 0x002fec0003800000 */
.L_x_324:
[----:B------:R-:W1:Y:S01]  /*9920*/  SYNCS.PHASECHK.TRANS64.TRYWAIT P0, [R6+URZ], R5 ;  /* 0x00000005060075a7 */ /* 0x000e62000800017f */
[----:B------:R-:W-:-:S05]  /*9930*/  VIADD R0, R0, 0x1 ;  /* 0x0000000100007836 */ /* 0x000fca0000000000 */
[----:B------:R-:W-:-:S04]  /*9940*/  ISETP.NE.AND P1, PT, R0, 0x5, PT ;  /* 0x000000050000780c */ /* 0x000fc80003f25270 */
[----:B------:R-:W-:Y:S02]  /*9950*/  SEL R2, RZ, 0x1, P1 ;  /* 0x00000001ff027807 */ /* 0x000fe40000800000 */
[----:B------:R-:W-:Y:S02]  /*9960*/  SEL R0, R0, RZ, P1 ;  /* 0x000000ff00007207 */ /* 0x000fe40000800000 */
[----:B------:R-:W-:-:S03]  /*9970*/  LOP3.LUT R7, R7, R2, RZ, 0x3c, !PT ;  /* 0x0000000207077212 */ /* 0x000fc600078e3cff */
[----:B0-----:R-:W-:Y:S01]  /*9980*/  IMAD R9, R0, 0x8, R3 ;  /* 0x0000000800097824 */ /* 0x001fe200078e0203 */
[----:B------:R-:W-:Y:S01]  /*9990*/  SHF.L.U32 R4, R7, 0x1f, RZ ;  /* 0x0000001f07047819 */ /* 0x000fe200000006ff */
[----:B-1----:R-:W-:Y:S06]  /*99a0*/  @!P0 BRA `(.L_x_313) ;  /* 0x0000000000e08947 */ /* 0x002fec0003800000 */
.L_x_325:
[----:B------:R-:W1:Y:S01]  /*99b0*/  SYNCS.PHASECHK.TRANS64.TRYWAIT P0, [R9+URZ], R4 ;  /* 0x00000004090075a7 */ /* 0x000e62000800017f */
[----:B------:R-:W-:-:S05]  /*99c0*/  VIADD R0, R0, 0x1 ;  /* 0x0000000100007836 */ /* 0x000fca0000000000 */
[----:B------:R-:W-:-:S04]  /*99d0*/  ISETP.NE.AND P1, PT, R0, 0x5, PT ;  /* 0x000000050000780c */ /* 0x000fc80003f25270 */
[----:B------:R-:W-:Y:S02]  /*99e0*/  SEL R2, RZ, 0x1, P1 ;  /* 0x00000001ff027807 */ /* 0x000fe40000800000 */
[----:B------:R-:W-:Y:S02]  /*99f0*/  SEL R0, R0, RZ, P1 ;  /* 0x000000ff00007207 */ /* 0x000fe40000800000 */
[----:B------:R-:W-:Y:S01]  /*9a00*/  LOP3.LUT R2, R7, R2, RZ, 0x3c, !PT ;  /* 0x0000000207027212 */ /* 0x000fe200078e3cff */
[----:B-1----:R-:W-:Y:S06]  /*9a10*/  @!P0 BRA `(.L_x_314) ;  /* 0x0000000000d88947 */ /* 0x002fec0003800000 */
.L_x_326:
[----:B------:R-:W-:Y:S01]  /*9a20*/  IMAD R3, R0, 0x8, R3 ;  /* 0x0000000800037824 */ /* 0x000fe200078e0203 */
[----:B------:R-:W-:-:S07]  /*9a30*/  SHF.L.U32 R0, R2, 0x1f, RZ ;  /* 0x0000001f02007819 */ /* 0x000fce00000006ff */
.L_x_315:
[----:B--2---:R2:W3:Y:S02]  /*9a40*/  SYNCS.PHASECHK.TRANS64.TRYWAIT P0, [R3+URZ], R0 ;  /* 0x00000000030075a7 */ /* 0x0044e4000800017f */
[----:B---3--:R-:W-:Y:S05]  /*9a50*/  @!P0 NANOSLEEP.SYNCS 0x989680 ;  /* 0x009896800000895d */ /* 0x008fea0003900000 */
[----:B------:R-:W3:Y:S02]  /*9a60*/  @!P0 SYNCS.PHASECHK.TRANS64 P0, [R3+URZ], R0 ;  /* 0x00000000030085a7 */ /* 0x000ee4000800007f */
[----:B---3--:R-:W-:Y:S05]  /*9a70*/  @!P0 BRA `(.L_x_315) ;  /* 0xfffffffc00f08947 */ /* 0x008fea000383ffff */
.L_x_309:
[----:B------:R-:W-:Y:S05]  /*9a80*/  BSYNC B0 ;  /* 0x0000000000007941 */ /* 0x000fea0003800000 */
.L_x_308:
[----:B------:R-:W-:Y:S05]  /*9a90*/  EXIT ;  /* 0x000000000000794d */ /* 0x000fea0003800000 */
.L_x_17:
[----:B----4-:R4:W0:Y:S02]  /*9aa0*/  SYNCS.PHASECHK.TRANS64.TRYWAIT P1, [R3+URZ], R0 ;  /* 0x00000000030075a7 */ /* 0x010824000802017f */
[----:B0-----:R-:W-:Y:S05]  /*9ab0*/  @!P1 NANOSLEEP.SYNCS 0x989680 ;  /* 0x009896800000995d */ /* 0x001fea0003900000 */
[----:B------:R-:W0:Y:S02]  /*9ac0*/  @!P1 SYNCS.PHASECHK.TRANS64 P1, [R3+URZ], R0 ;  /* 0x00000000030095a7 */ /* 0x000e24000802007f */
[----:B0-----:R-:W-:Y:S05]  /*9ad0*/  @!P1 BRA `(.L_x_17) ;  /* 0xfffffffc00f09947 */ /* 0x001fea000383ffff */
[----:B------:R-:W-:Y:S05]  /*9ae0*/  BRA `(.L_x_16) ;  /* 0xffffff7400e47947 */ /* 0x000fea000383ffff */
.L_x_22:
[----:B-1----:R1:W3:Y:S02]  /*9af0*/  SYNCS.PHASECHK.TRANS64.TRYWAIT P1, [R5+URZ], R4 ;  /* 0x00000004050075a7 */ /* 0x0022e4000802017f */
[----:B---3--:R-:W-:Y:S05]  /*9b00*/  @!P1 NANOSLEEP.SYNCS 0x989680 ;  /* 0x009896800000995d */ /* 0x008fea0003900000 */
[----:B------:R-:W3:Y:S02]  /*9b10*/  @!P1 SYNCS.PHASECHK.TRANS64 P1, [R5+URZ], R4 ;  /* 0x00000004050095a7 */ /* 0x000ee4000802007f */
[----:B---3--:R-:W-:Y:S05]  /*9b20*/  @!P1 BRA `(.L_x_22) ;  /* 0xfffffffc00f09947 */ /* 0x008fea000383ffff */
[----:B------:R-:W-:Y:S05]  /*9b30*/  BRA `(.L_x_21) ;  /* 0xffffff7800787947 */ /* 0x000fea000383ffff */
.L_x_295:
[----:B------:R-:W-:Y:S01]  /*9b40*/  BSSY B1, `(.L_x_316) ;  /* 0x0000006000017945 */ /* 0x000fe20003800000 */
[----:B------:R-:W-:-:S07]  /*9b50*/  IMAD.MOV.U32 R15, RZ, RZ, -0x1 ;  /* 0xffffffffff0f7424 */ /* 0x000fce00078e00ff */
[----:B------:R-:W-:Y:S05]  /*9b60*/  WARPSYNC.COLLECTIVE R15, `(.L_x_317) ;  /* 0x000000000f0c7348 */ /* 0x000fea0003c00000 */
[----:B------:R-:W-:Y:S02]  /*9b70*/  ELECT P6, UR62, PT ;  /* 0x00000000003e782f */ /* 0x000fe400038c0000 */
[----:B------:R-:W-:Y:S01]  /*9b80*/  MOV R14, UR62 ;  /* 0x0000003e000e7c02 */ /* 0x000fe20008000f00 */
[----:B------:R-:W-:Y:S10]  /*9b90*/  ENDCOLLECTIVE ;  /* 0x000000000000791b */ /* 0x000ff40003800000 */
.L_x_317:
[----:B------:R-:W-:Y:S05]  /*9ba0*/  BSYNC B1 ;  /* 0x0000000000017941 */ /* 0x000fea0003800000 */
.L_x_316:
[----:B------:R-:W-:Y:S05]  /*9bb0*/  BRA `(.L_x_318) ;  /* 0xfffffff000287947 */ /* 0x000fea000383ffff */
.L_x_298:
[----:B0-----:R0:W1:Y:S02]  /*9bc0*/  SYNCS.PHASECHK.TRANS64.TRYWAIT P1, [R14+URZ+0x28], R7 ;  /* 0x000028070e0075a7 */ /* 0x001064000802017f */
[----:B-1----:R-:W-:Y:S05]  /*9bd0*/  @!P1 NANOSLEEP.SYNCS 0x989680 ;  /* 0x009896800000995d */ /* 0x002fea0003900000 */
[----:B------:R-:W1:Y:S02]  /*9be0*/  @!P1 SYNCS.PHASECHK.TRANS64 P1, [R14+URZ+0x28], R7 ;  /* 0x000028070e0095a7 */ /* 0x000e64000802007f */
[----:B-1----:R-:W-:Y:S05]  /*9bf0*/  @!P1 BRA `(.L_x_298) ;  /* 0xfffffffc00f09947 */ /* 0x002fea000383ffff */
[----:B------:R-:W-:Y:S05]  /*9c00*/  BRA `(.L_x_319) ;  /* 0xfffffff0005c7947 */ /* 0x000fea000383ffff */
.L_x_307:
[----:B------:R-:W-:Y:S01]  /*9c10*/  BSSY B0, `(.L_x_320) ;  /* 0x0000006000007945 */ /* 0x000fe20003800000 */
[----:B------:R-:W-:-:S07]  /*9c20*/  IMAD.MOV.U32 R15, RZ, RZ, -0x1 ;  /* 0xffffffffff0f7424 */ /* 0x000fce00078e00ff */
[----:B------:R-:W-:Y:S05]  /*9c30*/  WARPSYNC.COLLECTIVE R15, `(.L_x_321) ;  /* 0x000000000f0c7348 */ /* 0x000fea0003c00000 */
[----:B------:R-:W-:Y:S02]  /*9c40*/  ELECT P6, UR62, PT ;  /* 0x00000000003e782f */ /* 0x000fe400038c0000 */
[----:B------:R-:W-:Y:S01]  /*9c50*/  MOV R14, UR62 ;  /* 0x0000003e000e7c02 */ /* 0x000fe20008000f00 */
[----:B------:R-:W-:Y:S10]  /*9c60*/  ENDCOLLECTIVE ;  /* 0x000000000000791b */ /* 0x000ff40003800000 */
.L_x_321:
[----:B------:R-:W-:Y:S05]  /*9c70*/  BSYNC B0 ;  /* 0x0000000000007941 */ /* 0x000fea0003800000 */
.L_x_320:
[----:B------:R-:W-:Y:S05]  /*9c80*/  BRA `(.L_x_322) ;  /* 0xfffffff800ac7947 */ /* 0x000fea000383ffff */
.L_x_311:
[----:B0-----:R0:W1:Y:S02]  /*9c90*/  SYNCS.PHASECHK.TRANS64.TRYWAIT P0, [R7+URZ], R2 ;  /* 0x00000002070075a7 */ /* 0x001064000800017f */
[----:B-1----:R-:W-:Y:S05]  /*9ca0*/  @!P0 NANOSLEEP.SYNCS 0x989680 ;  /* 0x009896800000895d */ /* 0x002fea0003900000 */
[----:B------:R-:W1:Y:S02]  /*9cb0*/  @!P0 SYNCS.PHASECHK.TRANS64 P0, [R7+URZ], R2 ;  /* 0x00000002070085a7 */ /* 0x000e64000800007f */
[----:B-1----:R-:W-:Y:S05]  /*9cc0*/  @!P0 BRA `(.L_x_311) ;  /* 0xfffffffc00f08947 */ /* 0x002fea000383ffff */
[----:B------:R-:W-:Y:S05]  /*9cd0*/  BRA `(.L_x_323) ;  /* 0xfffffff800ec7947 */ /* 0x000fea000383ffff */
.L_x_312:
[----:B0-----:R0:W1:Y:S02]  /*9ce0*/  SYNCS.PHASECHK.TRANS64.TRYWAIT P0, [R9+URZ], R4 ;  /* 0x00000004090075a7 */ /* 0x001064000800017f */
[----:B-1----:R-:W-:Y:S05]  /*9cf0*/  @!P0 NANOSLEEP.SYNCS 0x989680 ;  /* 0x009896800000895d */ /* 0x002fea0003900000 */
[----:B------:R-:W1:Y:S02]  /*9d00*/  @!P0 SYNCS.PHASECHK.TRANS64 P0, [R9+URZ], R4 ;  /* 0x00000004090085a7 */ /* 0x000e64000800007f */
[----:B-1----:R-:W-:Y:S05]  /*9d10*/  @!P0 BRA `(.L_x_312) ;  /* 0xfffffffc00f08947 */ /* 0x002fea000383ffff */
[----:B------:R-:W-:Y:S05]  /*9d20*/  BRA `(.L_x_324) ;  /* 0xfffffff800fc7947 */ /* 0x000fea000383ffff */
.L_x_313:
[----:B0-----:R0:W1:Y:S02]  /*9d30*/  SYNCS.PHASECHK.TRANS64.TRYWAIT P0, [R6+URZ], R5 ;  /* 0x00000005060075a7 */ /* 0x001064000800017f */
[----:B-1----:R-:W-:Y:S05]  /*9d40*/  @!P0 NANOSLEEP.SYNCS 0x989680 ;  /* 0x009896800000895d */ /* 0x002fea0003900000 */
[----:B------:R-:W1:Y:S02]  /*9d50*/  @!P0 SYNCS.PHASECHK.TRANS64 P0, [R6+URZ], R5 ;  /* 0x00000005060085a7 */ /* 0x000e64000800007f */
[----:B-1----:R-:W-:Y:S05]  /*9d60*/  @!P0 BRA `(.L_x_313) ;  /* 0xfffffffc00f08947 */ /* 0x002fea000383ffff */
[----:B------:R-:W-:Y:S05]  /*9d70*/  BRA `(.L_x_325) ;  /* 0xfffffffc000c7947 */ /* 0x000fea000383ffff */
.L_x_314:
[----:B-1----:R1:W2:Y:S02]  /*9d80*/  SYNCS.PHASECHK.TRANS64.TRYWAIT P0, [R9+URZ], R4 ;  /* 0x00000004090075a7 */ /* 0x0022a4000800017f */
[----:B--2---:R-:W-:Y:S05]  /*9d90*/  @!P0 NANOSLEEP.SYNCS 0x989680 ;  /* 0x009896800000895d */ /* 0x004fea0003900000 */
[----:B------:R-:W2:Y:S02]  /*9da0*/  @!P0 SYNCS.PHASECHK.TRANS64 P0, [R9+URZ], R4 ;  /* 0x00000004090085a7 */ /* 0x000ea4000800007f */
[----:B--2---:R-:W-:Y:S05]  /*9db0*/  @!P0 BRA `(.L_x_314) ;  /* 0xfffffffc00f08947 */ /* 0x004fea000383ffff */
[----:B------:R-:W-:Y:S05]  /*9dc0*/  BRA `(.L_x_326) ;  /* 0xfffffffc00147947 */ /* 0x000fea000383ffff */
.L_x_327:
[----:B------:R-:W-:-:S00]  /*9dd0*/  BRA `(.L_x_327) ;  /* 0xfffffffc00fc7947 */ /* 0x000fc0000383ffff */
[----:B------:R-:W-:-:S00]  /*9de0*/  NOP ;  /* 0x0000000000007918 */ /* 0x000fc00000000000 */
        /* <DEDUP_REMOVED lines=9> */
.L_x_328:


//--------------------- .nv.global.init           --------------------------
	.section	.nv.global.init,"aw",@progbits
.nv.global.init:
	.type		$str$22,@object
	.size		$str$22,($str$23 - $str$22)
$str$22:
        /*0000*/ 	.byte	0x6b, 0x5f, 0x74, 0x69, 0x6c, 0x65, 0x5f, 0x63, 0x6f, 0x75, 0x6e, 0x74, 0x20, 0x3e, 0x3d, 0x20
        /*0010*/ 	.byte	0x31, 0x00
	.type		$str$23,@object
	.size		$str$23,(__unnamed_1 - $str$23)
$str$23:
        /*0012*/ 	.byte	0x2f, 0x74, 0x6d, 0x70, 0x2f, 0x63, 0x75, 0x74, 0x6c, 0x61, 0x73, 0x73, 0x5f, 0x73, 0x77, 0x65
        /*0022*/ 	.byte	0x65, 0x70, 0x5f, 0x73, 0x72, 0x63, 0x2f, 0x69, 0x6e, 0x63, 0x6c, 0x75, 0x64, 0x65, 0x2f, 0x63
        /*0032*/ 	.byte	0x75, 0x74, 0x6c, 0x61, 0x73, 0x73, 0x2f, 0x67, 0x65, 0x6d, 0x6d, 0x2f, 0x63, 0x6f, 0x6c, 0x6c
        /*0042*/ 	.byte	0x65, 0x63, 0x74, 0x69, 0x76, 0x65, 0x2f, 0x73, 0x6d, 0x39, 0x30, 0x5f, 0x6d, 0x6d, 0x61, 0x5f
        /*0052*/ 	.byte	0x74, 0x6d, 0x61, 0x5f, 0x67, 0x6d, 0x6d, 0x61, 0x5f, 0x73, 0x73, 0x5f, 0x77, 0x61, 0x72, 0x70
        /*0062*/ 	.byte	0x73, 0x70, 0x65, 0x63, 0x69, 0x61, 0x6c, 0x69, 0x7a, 0x65, 0x64, 0x2e, 0x68, 0x70, 0x70, 0x00
	.type		__unnamed_1,@object
	.size		__unnamed_1,(.L_0 - __unnamed_1)
__unnamed_1:
        /*0072*/ 	.byte	0x76, 0x6f, 0x69, 0x64, 0x20, 0x63, 0x75, 0x74, 0x6c, 0x61, 0x73, 0x73, 0x3a, 0x3a, 0x67, 0x65
        /* <DEDUP_REMOVED lines=172> */
.L_0:


//--------------------- .nv.shared._ZN7cutlass13device_kernelINS_4gemm6kernel13GemmUniversalIN4cute5tupleIJiiiiEEENS1_10collective13CollectiveMmaINS1_34MainloopSm90TmaGmmaWarpSpecializedILi5ENS5_IJNS4_1CILi1EEESB_SB_EEENS1_35KernelTmaWarpSpecializedCooperativeEEENS5_IJNSA_ILi128EEENSA_ILi256EEENSA_ILi32EEEEEEaNS5_IJlSB_lEEEaSJ_NS4_8TiledMMAINS4_8MMA_AtomIJNS4_4SM904GMMA27MMA_64x256x32_S32S8S8_SS_TNEEEENS4_6LayoutINS5_IJNSA_ILi2EEESB_SB_EEENS5_IJSB_NSA_ILi0EEEST_EEEEENS5_IJNS4_10UnderscoreESW_SW_EEEEENS4_13SM90_TMA_LOADENS4_14ComposedLayoutINS4_7SwizzleILi1ELi4ELi3EEENS4_18smem_ptr_flag_bitsILi8EEENSQ_INS5_IJNSA_ILi8EEESH_EEENS5_IJSH_SB_EEEEEEEvNS4_8identityESZ_S19_vS1A_EENS_8epilogue10collective6detail29Sm90TmaWarpSpecializedAdapterINS1D_15DefaultEpilogueIaSJ_SJ_NS1C_6thread17LinearCombinationIaLi1EiiLNS1H_9ScaleType4KindE0ELNS_15FloatRoundStyleE2EaEENS1_15EpilogueDefaultEEEEEvvEEEEvNT_6ParamsE --------------------------
	.section	.nv.shared._ZN7cutlass13device_kernelINS_4gemm6kernel13GemmUniversalIN4cute5tupleIJiiiiEEENS1_10collective13CollectiveMmaINS1_34MainloopSm90TmaGmmaWarpSpecializedILi5ENS5_IJNS4_1CILi1EEESB_SB_EEENS1_35KernelTmaWarpSpecializedCooperativeEEENS5_IJNSA_ILi128EEENSA_ILi256EEENSA_ILi32EEEEEEaNS5_IJlSB_lEEEaSJ_NS4_8TiledMMAINS4_8MMA_AtomIJNS4_4SM904GMMA27MMA_64x256x32_S32S8S8_SS_TNEEEENS4_6LayoutINS5_IJNSA_ILi2EEESB_SB_EEENS5_IJSB_NSA_ILi0EEEST_EEEEENS5_IJNS4_10UnderscoreESW_SW_EEEEENS4_13SM90_TMA_LOADENS4_14ComposedLayoutINS4_7SwizzleILi1ELi4ELi3EEENS4_18smem_ptr_flag_bitsILi8EEENSQ_INS5_IJNSA_ILi8EEESH_EEENS5_IJSH_SB_EEEEEEEvNS4_8identityESZ_S19_vS1A_EENS_8epilogue10collective6detail29Sm90TmaWarpSpecializedAdapterINS1D_15DefaultEpilogueIaSJ_SJ_NS1C_6thread17LinearCombinationIaLi1EiiLNS1H_9ScaleType4KindE0ELNS_15FloatRoundStyleE2EaEENS1_15EpilogueDefaultEEEEEvvEEEEvNT_6ParamsE,"aw",@nobits
	.sectionflags	@""
	.align	16
	.zero		1024


//--------------------- .nv.shared.reserved.0     --------------------------
	.section	.nv.shared.reserved.0,"aw",@nobits
	.weak		__nv_reservedSMEM_offset_0_alias
	.size		__nv_reservedSMEM_offset_0_alias, 0, 0
	.other		__nv_reservedSMEM_offset_0_alias,@"STO_CUDA_RESERVED_SHARED STV_DEFAULT"
__nv_reservedSMEM_offset_0_alias:
	.zero		0


//--------------------- .nv.global                --------------------------
	.section	.nv.global,"aw",@nobits
.nv.global:
	.type		_ZN40_INTERNAL_49f059e3_4_k_cu_477f6ce1_206584cute1_E,@object
	.size		_ZN40_INTERNAL_49f059e3_4_k_cu_477f6ce1_206584cute1_E,(_ZN40_INTERNAL_49f059e3_4_k_cu_477f6ce1_206584cuda3std3__45__cpo6cbeginE - _ZN40_INTERNAL_49f059e3_4_k_cu_477f6ce1_206584cute1_E)
_ZN40_INTERNAL_49f059e3_4_k_cu_477f6ce1_206584cute1_E:
	.zero		1
	.type		_ZN40_INTERNAL_49f059e3_4_k_cu_477f6ce1_206584cuda3std3__45__cpo6cbeginE,@object
	.size		_ZN40_INTERNAL_49f059e3_4_k_cu_477f6ce1_206584cuda3std3__45__cpo6cbeginE,(_ZN40_INTERNAL_49f059e3_4_k_cu_477f6ce1_206584cuda3std3__48in_placeE - _ZN40_INTERNAL_49f059e3_4_k_cu_477f6ce1_206584cuda3std3__45__cpo6cbeginE)
_ZN40_INTERNAL_49f059e3_4_k_cu_477f6ce1_206584cuda3std3__45__cpo6cbeginE:
	.zero		1
	.type		_ZN40_INTERNAL_49f059e3_4_k_cu_477f6ce1_206584cuda3std3__48in_placeE,@object
	.size		_ZN40_INTERNAL_49f059e3_4_k_cu_477f6ce1_206584cuda3std3__48in_placeE,(_ZN40_INTERNAL_49f059e3_4_k_cu_477f6ce1_206584cuda3std6ranges3__45__cpo9iter_moveE - _ZN40_INTERNAL_49f059e3_4_k_cu_477f6ce1_206584cuda3std3__48in_placeE)
_ZN40_INTERNAL_49f059e3_4_k_cu_477f6ce1_206584cuda3std3__48in_placeE:
	.zero		1
	.type		_ZN40_INTERNAL_49f059e3_4_k_cu_477f6ce1_206584cuda3std6ranges3__45__cpo9iter_moveE,@object
	.size		_ZN40_INTERNAL_49f059e3_4_k_cu_477f6ce1_206584cuda3std6ranges3__45__cpo9iter_moveE,(_ZN40_INTERNAL_49f059e3_4_k_cu_477f6ce1_206584cuda3std3__45__cpo5beginE - _ZN40_INTERNAL_49f059e3_4_k_cu_477f6ce1_206584cuda3std6ranges3__45__cpo9iter_moveE)
_ZN40_INTERNAL_49f059e3_4_k_cu_477f6ce1_206584cuda3std6ranges3__45__cpo9iter_moveE:
	.zero		1
	.type		_ZN40_INTERNAL_49f059e3_4_k_cu_477f6ce1_206584cuda3std3__45__cpo5beginE,@object
	.size		_ZN40_INTERNAL_49f059e3_4_k_cu_477f6ce1_206584cuda3std3__45__cpo5beginE,(_ZN40_INTERNAL_49f059e3_4_k_cu_477f6ce1_206584cuda3std3__442_GLOBAL__N__49f059e3_4_k_cu_477f6ce1_206586ignoreE - _ZN40_INTERNAL_49f059e3_4_k_cu_477f6ce1_206584cuda3std3__45__cpo5beginE)
_ZN40_INTERNAL_49f059e3_4_k_cu_477f6ce1_206584cuda3std3__45__cpo5beginE:
	.zero		1
	.type		_ZN40_INTERNAL_49f059e3_4_k_cu_477f6ce1_206584cuda3std3__442_GLOBAL__N__49f059e3_4_k_cu_477f6ce1_206586ignoreE,@object
	.size		_ZN40_INTERNAL_49f059e3_4_k_cu_477f6ce1_206584cuda3std3__442_GLOBAL__N__49f059e3_4_k_cu_477f6ce1_206586ignoreE,(_ZN40_INTERNAL_49f059e3_4_k_cu_477f6ce1_206584cute7productE - _ZN40_INTERNAL_49f059e3_4_k_cu_477f6ce1_206584cuda3std3__442_GLOBAL__N__49f059e3_4_k_cu_477f6ce1_206586ignoreE)
_ZN40_INTERNAL_49f059e3_4_k_cu_477f6ce1_206584cuda3std3__442_GLOBAL__N__49f059e3_4_k_cu_477f6ce1_206586ignoreE:
	.zero		1
	.type		_ZN40_INTERNAL_49f059e3_4_k_cu_477f6ce1_206584cute7productE,@object
	.size		_ZN40_INTERNAL_49f059e3_4_k_cu_477f6ce1_206584cute7productE,(_ZN40_INTERNAL_49f059e3_4_k_cu_477f6ce1_206584cuda3std3__45__cpo3endE - _ZN40_INTERNAL_49f059e3_4_k_cu_477f6ce1_206584cute7productE)
_ZN40_INTERNAL_49f059e3_4_k_cu_477f6ce1_206584cute7productE:
	.zero		1
	.type		_ZN40_INTERNAL_49f059e3_4_k_cu_477f6ce1_206584cuda3std3__45__cpo3endE,@object
	.size		_ZN40_INTERNAL_49f059e3_4_k_cu_477f6ce1_206584cuda3std3__45__cpo3endE,(_ZN40_INTERNAL_49f059e3_4_k_cu_477f6ce1_206584cuda3std3__419piecewise_constructE - _ZN40_INTERNAL_49f059e3_4_k_cu_477f6ce1_206584cuda3std3__45__cpo3endE)
_ZN40_INTERNAL_49f059e3_4_k_cu_477f6ce1_206584cuda3std3__45__cpo3endE:
	.zero		1
	.type		_ZN40_INTERNAL_49f059e3_4_k_cu_477f6ce1_206584cuda3std3__419piecewise_constructE,@object
	.size		_ZN40_INTERNAL_49f059e3_4_k_cu_477f6ce1_206584cuda3std3__419piecewise_constructE,(_ZN40_INTERNAL_49f059e3_4_k_cu_477f6ce1_206584cuda3std3__45__cpo4cendE - _ZN40_INTERNAL_49f059e3_4_k_cu_477f6ce1_206584cuda3std3__419piecewise_constructE)
_ZN40_INTERNAL_49f059e3_4_k_cu_477f6ce1_206584cuda3std3__419piecewise_constructE:
	.zero		1
	.type		_ZN40_INTERNAL_49f059e3_4_k_cu_477f6ce1_206584cuda3std3__45__cpo4cendE,@object
	.size		_ZN40_INTERNAL_49f059e3_4_k_cu_477f6ce1_206584cuda3std3__45__cpo4cendE,(_ZN40_INTERNAL_49f059e3_4_k_cu_477f6ce1_206584cuda3std6ranges3__45__cpo4swapE - _ZN40_INTERNAL_49f059e3_4_k_cu_477f6ce1_206584cuda3std3__45__cpo4cendE)
_ZN40_INTERNAL_49f059e3_4_k_cu_477f6ce1_206584cuda3std3__45__cpo4cendE:
	.zero		1
	.type		_ZN40_INTERNAL_49f059e3_4_k_cu_477f6ce1_206584cuda3std6ranges3__45__cpo4swapE,@object
	.size		_ZN40_INTERNAL_49f059e3_4_k_cu_477f6ce1_206584cuda3std6ranges3__45__cpo4swapE,(.L_8 - _ZN40_INTERNAL_49f059e3_4_k_cu_477f6ce1_206584cuda3std6ranges3__45__cpo4swapE)
_ZN40_INTERNAL_49f059e3_4_k_cu_477f6ce1_206584cuda3std6ranges3__45__cpo4swapE:
	.zero		1
.L_8:


//--------------------- .nv.constant0._ZN7cutlass13device_kernelINS_4gemm6kernel13GemmUniversalIN4cute5tupleIJiiiiEEENS1_10collective13CollectiveMmaINS1_34MainloopSm90TmaGmmaWarpSpecializedILi5ENS5_IJNS4_1CILi1EEESB_SB_EEENS1_35KernelTmaWarpSpecializedCooperativeEEENS5_IJNSA_ILi128EEENSA_ILi256EEENSA_ILi32EEEEEEaNS5_IJlSB_lEEEaSJ_NS4_8TiledMMAINS4_8MMA_AtomIJNS4_4SM904GMMA27MMA_64x256x32_S32S8S8_SS_TNEEEENS4_6LayoutINS5_IJNSA_ILi2EEESB_SB_EEENS5_IJSB_NSA_ILi0EEEST_EEEEENS5_IJNS4_10UnderscoreESW_SW_EEEEENS4_13SM90_TMA_LOADENS4_14ComposedLayoutINS4_7SwizzleILi1ELi4ELi3EEENS4_18smem_ptr_flag_bitsILi8EEENSQ_INS5_IJNSA_ILi8EEESH_EEENS5_IJSH_SB_EEEEEEEvNS4_8identityESZ_S19_vS1A_EENS_8epilogue10collective6detail29Sm90TmaWarpSpecializedAdapterINS1D_15DefaultEpilogueIaSJ_SJ_NS1C_6thread17LinearCombinationIaLi1EiiLNS1H_9ScaleType4KindE0ELNS_15FloatRoundStyleE2EaEENS1_15EpilogueDefaultEEEEEvvEEEEvNT_6ParamsE --------------------------
	.section	.nv.constant0._ZN7cutlass13device_kernelINS_4gemm6kernel13GemmUniversalIN4cute5tupleIJiiiiEEENS1_10collective13CollectiveMmaINS1_34MainloopSm90TmaGmmaWarpSpecializedILi5ENS5_IJNS4_1CILi1EEESB_SB_EEENS1_35KernelTmaWarpSpecializedCooperativeEEENS5_IJNSA_ILi128EEENSA_ILi256EEENSA_ILi32EEEEEEaNS5_IJlSB_lEEEaSJ_NS4_8TiledMMAINS4_8MMA_AtomIJNS4_4SM904GMMA27MMA_64x256x32_S32S8S8_SS_TNEEEENS4_6LayoutINS5_IJNSA_ILi2EEESB_SB_EEENS5_IJSB_NSA_ILi0EEEST_EEEEENS5_IJNS4_10UnderscoreESW_SW_EEEEENS4_13SM90_TMA_LOADENS4_14ComposedLayoutINS4_7SwizzleILi1ELi4ELi3EEENS4_18smem_ptr_flag_bitsILi8EEENSQ_INS5_IJNSA_ILi8EEESH_EEENS5_IJSH_SB_EEEEEEEvNS4_8identityESZ_S19_vS1A_EENS_8epilogue10collective6detail29Sm90TmaWarpSpecializedAdapterINS1D_15DefaultEpilogueIaSJ_SJ_NS1C_6thread17LinearCombinationIaLi1EiiLNS1H_9ScaleType4KindE0ELNS_15FloatRoundStyleE2EaEENS1_15EpilogueDefaultEEEEEvvEEEEvNT_6ParamsE,"a",@progbits
	.sectionflags	@""
	.align	4
.nv.constant0._ZN7cutlass13device_kernelINS_4gemm6kernel13GemmUniversalIN4cute5tupleIJiiiiEEENS1_10collective13CollectiveMmaINS1_34MainloopSm90TmaGmmaWarpSpecializedILi5ENS5_IJNS4_1CILi1EEESB_SB_EEENS1_35KernelTmaWarpSpecializedCooperativeEEENS5_IJNSA_ILi128EEENSA_ILi256EEENSA_ILi32EEEEEEaNS5_IJlSB_lEEEaSJ_NS4_8TiledMMAINS4_8MMA_AtomIJNS4_4SM904GMMA27MMA_64x256x32_S32S8S8_SS_TNEEEENS4_6LayoutINS5_IJNSA_ILi2EEESB_SB_EEENS5_IJSB_NSA_ILi0EEEST_EEEEENS5_IJNS4_10UnderscoreESW_SW_EEEEENS4_13SM90_TMA_LOADENS4_14ComposedLayoutINS4_7SwizzleILi1ELi4ELi3EEENS4_18smem_ptr_flag_bitsILi8EEENSQ_INS5_IJNSA_ILi8EEESH_EEENS5_IJSH_SB_EEEEEEEvNS4_8identityESZ_S19_vS1A_EENS_8epilogue10collective6detail29Sm90TmaWarpSpecializedAdapterINS1D_15DefaultEpilogueIaSJ_SJ_NS1C_6thread17LinearCombinationIaLi1EiiLNS1H_9ScaleType4KindE0ELNS_15FloatRoundStyleE2EaEENS1_15EpilogueDefaultEEEEEvvEEEEvNT_6ParamsE:
	.zero		1664


//--------------------- SYMBOLS --------------------------

	.type		.nv.reservedSmem.offset0,@object
	.size		.nv.reservedSmem.offset0,0x4
	.type		__assertfail,@function
